//
// Generated by NVIDIA NVVM Compiler
//
// Compiler Build ID: CL-36424714
// Cuda compilation tools, release 13.0, V13.0.88
// Based on NVVM 20.0.0
//

.version 9.0
.target sm_100
.address_size 64

	// .globl	log_softmax_rows
// _ZZ16log_softmax_rowsE8smem_max has been demoted
// _ZZ16log_softmax_rowsE8smem_sum has been demoted
.extern .shared .align 16 .b8 smem[];

.visible .entry log_softmax_rows(
	.param .u64 .ptr .align 1 log_softmax_rows_param_0,
	.param .u64 .ptr .align 1 log_softmax_rows_param_1,
	.param .u32 log_softmax_rows_param_2,
	.param .u32 log_softmax_rows_param_3
)
{
	.reg .pred 	%p<19>;
	.reg .b32 	%r<39>;
	.reg .b32 	%f<60>;
	.reg .b64 	%rd<18>;
	// demoted variable
	.shared .align 4 .b8 _ZZ16log_softmax_rowsE8smem_max[1024];
	// demoted variable
	.shared .align 4 .b8 _ZZ16log_softmax_rowsE8smem_sum[1024];
	ld.param.u64 	%rd4, [log_softmax_rows_param_0];
	ld.param.u64 	%rd5, [log_softmax_rows_param_1];
	ld.param.u32 	%r18, [log_softmax_rows_param_2];
	ld.param.u32 	%r17, [log_softmax_rows_param_3];
	mov.u32 	%r1, %ctaid.x;
	setp.ge.s32 	%p1, %r1, %r18;
	@%p1 bra 	$L__BB0_21;
	cvta.to.global.u64 	%rd6, %rd4;
	mul.lo.s32 	%r19, %r17, %r1;
	cvt.s64.s32 	%rd1, %r19;
	mul.wide.s32 	%rd7, %r19, 4;
	add.s64 	%rd2, %rd6, %rd7;
	mov.u32 	%r38, %tid.x;
	setp.ge.s32 	%p2, %r38, %r17;
	mov.f32 	%f57, 0fF149F2CA;
	@%p2 bra 	$L__BB0_4;
	mov.f32 	%f57, 0fF149F2CA;
	mov.u32 	%r3, %ntid.x;
	mov.u32 	%r34, %r38;
$L__BB0_3:
	mul.wide.s32 	%rd8, %r34, 4;
	add.s64 	%rd9, %rd2, %rd8;
	ld.global.nc.f32 	%f12, [%rd9];
	setp.gt.f32 	%p3, %f12, %f57;
	selp.f32 	%f57, %f12, %f57, %p3;
	add.s32 	%r34, %r34, %r3;
	setp.lt.s32 	%p4, %r34, %r17;
	@%p4 bra 	$L__BB0_3;
$L__BB0_4:
	shl.b32 	%r20, %r38, 2;
	mov.u32 	%r21, _ZZ16log_softmax_rowsE8smem_max;
	add.s32 	%r6, %r21, %r20;
	st.shared.f32 	[%r6], %f57;
	bar.sync 	0;
	mov.u32 	%r7, %ntid.x;
	setp.lt.u32 	%p5, %r7, 2;
	@%p5 bra 	$L__BB0_10;
	mov.u32 	%r35, %r7;
$L__BB0_6:
	mov.u32 	%r8, %r35;
	shr.u32 	%r35, %r8, 1;
	setp.ge.u32 	%p6, %r38, %r35;
	@%p6 bra 	$L__BB0_9;
	shl.b32 	%r22, %r35, 2;
	add.s32 	%r23, %r6, %r22;
	ld.shared.f32 	%f4, [%r23];
	ld.shared.f32 	%f13, [%r6];
	setp.leu.f32 	%p7, %f4, %f13;
	@%p7 bra 	$L__BB0_9;
	st.shared.f32 	[%r6], %f4;
$L__BB0_9:
	bar.sync 	0;
	setp.gt.u32 	%p8, %r8, 3;
	@%p8 bra 	$L__BB0_6;
$L__BB0_10:
	setp.ge.s32 	%p9, %r38, %r17;
	mov.f32 	%f59, 0f00000000;
	ld.shared.f32 	%f5, [_ZZ16log_softmax_rowsE8smem_max];
	@%p9 bra 	$L__BB0_13;
	mov.f32 	%f59, 0f00000000;
	mov.u32 	%r36, %r38;
$L__BB0_12:
	mul.wide.s32 	%rd10, %r36, 4;
	add.s64 	%rd11, %rd2, %rd10;
	ld.global.nc.f32 	%f16, [%rd11];
	sub.f32 	%f17, %f16, %f5;
	fma.rn.f32 	%f18, %f17, 0f3BBB989D, 0f3F000000;
	cvt.sat.f32.f32 	%f19, %f18;
	mov.f32 	%f20, 0f4B400001;
	mov.f32 	%f21, 0f437C0000;
	fma.rm.f32 	%f22, %f19, %f21, %f20;
	add.f32 	%f23, %f22, 0fCB40007F;
	neg.f32 	%f24, %f23;
	fma.rn.f32 	%f25, %f17, 0f3FB8AA3B, %f24;
	fma.rn.f32 	%f26, %f17, 0f32A57060, %f25;
	mov.b32 	%r24, %f22;
	shl.b32 	%r25, %r24, 23;
	mov.b32 	%f27, %r25;
	ex2.approx.ftz.f32 	%f28, %f26;
	fma.rn.f32 	%f59, %f28, %f27, %f59;
	add.s32 	%r36, %r36, %r7;
	setp.lt.s32 	%p10, %r36, %r17;
	@%p10 bra 	$L__BB0_12;
$L__BB0_13:
	setp.lt.u32 	%p11, %r7, 2;
	mov.u32 	%r27, _ZZ16log_softmax_rowsE8smem_sum;
	add.s32 	%r12, %r27, %r20;
	st.shared.f32 	[%r12], %f59;
	bar.sync 	0;
	@%p11 bra 	$L__BB0_18;
	mov.u32 	%r37, %r7;
$L__BB0_15:
	shr.u32 	%r14, %r37, 1;
	setp.ge.u32 	%p12, %r38, %r14;
	@%p12 bra 	$L__BB0_17;
	shl.b32 	%r28, %r14, 2;
	add.s32 	%r29, %r12, %r28;
	ld.shared.f32 	%f29, [%r29];
	ld.shared.f32 	%f30, [%r12];
	add.f32 	%f31, %f29, %f30;
	st.shared.f32 	[%r12], %f31;
$L__BB0_17:
	bar.sync 	0;
	setp.gt.u32 	%p13, %r37, 3;
	mov.u32 	%r37, %r14;
	@%p13 bra 	$L__BB0_15;
$L__BB0_18:
	setp.ge.s32 	%p14, %r38, %r17;
	@%p14 bra 	$L__BB0_21;
	ld.shared.f32 	%f32, [_ZZ16log_softmax_rowsE8smem_sum];
	setp.lt.f32 	%p15, %f32, 0f00800000;
	mul.f32 	%f33, %f32, 0f4B000000;
	selp.f32 	%f34, %f33, %f32, %p15;
	mov.b32 	%r30, %f34;
	add.s32 	%r31, %r30, -1059760811;
	and.b32  	%r32, %r31, -8388608;
	sub.s32 	%r33, %r30, %r32;
	mov.b32 	%f35, %r33;
	add.f32 	%f36, %f35, 0fBF800000;
	cvta.to.global.u64 	%rd3, %rd5;
	setp.eq.f32 	%p16, %f34, 0f00000000;
	fma.rn.f32 	%f37, %f34, 0f7F800000, 0f7F800000;
	setp.gt.u32 	%p17, %r30, 2139095039;
	fma.rn.f32 	%f38, %f36, 0fBE055027, 0f3E1039F6;
	fma.rn.f32 	%f39, %f38, %f36, 0fBDF8CDCC;
	fma.rn.f32 	%f40, %f39, %f36, 0f3E0F2955;
	fma.rn.f32 	%f41, %f40, %f36, 0fBE2AD8B9;
	fma.rn.f32 	%f42, %f41, %f36, 0f3E4CED0B;
	fma.rn.f32 	%f43, %f42, %f36, 0fBE7FFF22;
	fma.rn.f32 	%f44, %f43, %f36, 0f3EAAAA78;
	fma.rn.f32 	%f45, %f44, %f36, 0fBF000000;
	mul.f32 	%f46, %f36, %f45;
	fma.rn.f32 	%f47, %f46, %f36, %f36;
	cvt.rn.f32.s32 	%f48, %r32;
	selp.f32 	%f49, 0fC1B80000, 0f00000000, %p15;
	fma.rn.f32 	%f50, %f48, 0f34000000, %f49;
	fma.rn.f32 	%f51, %f50, 0f3F317218, %f47;
	selp.f32 	%f52, %f37, %f51, %p17;
	selp.f32 	%f53, 0fFF800000, %f52, %p16;
	add.f32 	%f9, %f5, %f53;
$L__BB0_20:
	cvt.s64.s32 	%rd12, %r38;
	mul.wide.s32 	%rd13, %r38, 4;
	add.s64 	%rd14, %rd2, %rd13;
	ld.global.nc.f32 	%f54, [%rd14];
	sub.f32 	%f55, %f54, %f9;
	add.s64 	%rd15, %rd12, %rd1;
	shl.b64 	%rd16, %rd15, 2;
	add.s64 	%rd17, %rd3, %rd16;
	st.global.f32 	[%rd17], %f55;
	add.s32 	%r38, %r38, %r7;
	setp.lt.s32 	%p18, %r38, %r17;
	@%p18 bra 	$L__BB0_20;
$L__BB0_21:
	ret;

}
	// .globl	viterbi_forward
.visible .entry viterbi_forward(
	.param .u64 .ptr .align 1 viterbi_forward_param_0,
	.param .u64 .ptr .align 1 viterbi_forward_param_1,
	.param .u64 .ptr .align 1 viterbi_forward_param_2,
	.param .u64 .ptr .align 1 viterbi_forward_param_3,
	.param .u32 viterbi_forward_param_4,
	.param .u32 viterbi_forward_param_5,
	.param .u32 viterbi_forward_param_6,
	.param .u32 viterbi_forward_param_7
)
{
	.reg .pred 	%p<21>;
	.reg .b32 	%r<94>;
	.reg .b32 	%f<18>;
	.reg .b64 	%rd<24>;

	ld.param.u64 	%rd7, [viterbi_forward_param_0];
	ld.param.u64 	%rd8, [viterbi_forward_param_1];
	ld.param.u64 	%rd6, [viterbi_forward_param_2];
	ld.param.u64 	%rd9, [viterbi_forward_param_3];
	ld.param.u32 	%r31, [viterbi_forward_param_4];
	ld.param.u32 	%r32, [viterbi_forward_param_5];
	ld.param.u32 	%r34, [viterbi_forward_param_7];
	cvta.to.global.u64 	%rd1, %rd9;
	cvta.to.global.u64 	%rd2, %rd7;
	cvta.to.global.u64 	%rd3, %rd8;
	shl.b32 	%r35, %r32, 2;
	mov.u32 	%r93, smem;
	add.s32 	%r90, %r93, %r35;
	mov.u32 	%r2, %tid.x;
	mov.u32 	%r3, %ntid.x;
	setp.ge.s32 	%p1, %r2, %r32;
	@%p1 bra 	$L__BB1_7;
	add.s32 	%r37, %r2, %r3;
	max.u32 	%r38, %r32, %r37;
	setp.lt.u32 	%p2, %r37, %r32;
	selp.u32 	%r39, 1, 0, %p2;
	add.s32 	%r40, %r37, %r39;
	sub.s32 	%r41, %r38, %r40;
	div.u32 	%r42, %r41, %r3;
	add.s32 	%r4, %r42, %r39;
	and.b32  	%r43, %r4, 3;
	setp.eq.s32 	%p3, %r43, 3;
	mov.u32 	%r86, %r2;
	@%p3 bra 	$L__BB1_4;
	add.s32 	%r45, %r4, 1;
	and.b32  	%r5, %r45, 3;
	mov.b32 	%r85, 0;
	mov.u32 	%r86, %r2;
$L__BB1_3:
	.pragma "nounroll";
	shl.b32 	%r46, %r86, 2;
	mov.u32 	%r47, smem;
	add.s32 	%r48, %r47, %r46;
	mov.b32 	%r49, -246811958;
	st.shared.u32 	[%r48], %r49;
	add.s32 	%r50, %r90, %r46;
	st.shared.u32 	[%r50], %r49;
	add.s32 	%r86, %r86, %r3;
	add.s32 	%r85, %r85, 1;
	setp.ne.s32 	%p4, %r85, %r5;
	@%p4 bra 	$L__BB1_3;
$L__BB1_4:
	setp.lt.u32 	%p5, %r4, 3;
	@%p5 bra 	$L__BB1_7;
	mov.u32 	%r52, smem;
	shl.b32 	%r56, %r3, 2;
$L__BB1_6:
	shl.b32 	%r51, %r86, 2;
	add.s32 	%r53, %r52, %r51;
	mov.b32 	%r54, -246811958;
	st.shared.u32 	[%r53], %r54;
	add.s32 	%r55, %r90, %r51;
	st.shared.u32 	[%r55], %r54;
	add.s32 	%r57, %r53, %r56;
	st.shared.u32 	[%r57], %r54;
	add.s32 	%r58, %r55, %r56;
	st.shared.u32 	[%r58], %r54;
	add.s32 	%r59, %r57, %r56;
	st.shared.u32 	[%r59], %r54;
	add.s32 	%r60, %r58, %r56;
	st.shared.u32 	[%r60], %r54;
	add.s32 	%r61, %r59, %r56;
	st.shared.u32 	[%r61], %r54;
	add.s32 	%r62, %r60, %r56;
	st.shared.u32 	[%r62], %r54;
	add.s32 	%r86, %r56, %r86;
	setp.lt.s32 	%p6, %r86, %r32;
	@%p6 bra 	$L__BB1_6;
$L__BB1_7:
	bar.sync 	0;
	setp.ne.s32 	%p7, %r2, 0;
	@%p7 bra 	$L__BB1_10;
	ld.global.nc.u32 	%r63, [%rd3];
	mul.wide.s32 	%rd10, %r63, 4;
	add.s64 	%rd11, %rd2, %rd10;
	ld.global.nc.f32 	%f8, [%rd11];
	st.shared.f32 	[smem], %f8;
	setp.lt.s32 	%p8, %r32, 2;
	@%p8 bra 	$L__BB1_10;
	ld.global.nc.u32 	%r64, [%rd3+4];
	mul.wide.s32 	%rd12, %r64, 4;
	add.s64 	%rd13, %rd2, %rd12;
	ld.global.nc.f32 	%f9, [%rd13];
	st.shared.f32 	[smem+4], %f9;
$L__BB1_10:
	bar.sync 	0;
	setp.lt.s32 	%p9, %r31, 2;
	@%p9 bra 	$L__BB1_20;
	add.s32 	%r13, %r32, -1;
	cvta.to.global.u64 	%rd4, %rd6;
	mov.u32 	%r89, smem;
	mov.b32 	%r88, 1;
$L__BB1_12:
	mov.u32 	%r93, %r90;
	mov.u32 	%r90, %r89;
	not.b32 	%r68, %r88;
	add.s32 	%r69, %r31, %r68;
	shl.b32 	%r70, %r69, 1;
	sub.s32 	%r71, %r34, %r70;
	max.s32 	%r72, %r71, 0;
	shl.b32 	%r73, %r88, 1;
	or.b32  	%r17, %r73, 1;
	setp.lt.s32 	%p10, %r17, %r32;
	selp.b32 	%r18, %r17, %r13, %p10;
	add.s32 	%r91, %r72, %r2;
	setp.gt.s32 	%p11, %r91, %r18;
	@%p11 bra 	$L__BB1_19;
	ld.param.u32 	%r83, [viterbi_forward_param_6];
	mul.lo.s32 	%r20, %r88, %r32;
	mul.lo.s32 	%r74, %r88, %r83;
	cvt.s64.s32 	%rd5, %r74;
$L__BB1_14:
	mul.wide.u32 	%rd14, %r91, 4;
	add.s64 	%rd15, %rd3, %rd14;
	ld.global.nc.u32 	%r22, [%rd15];
	cvt.s64.s32 	%rd16, %r22;
	add.s64 	%rd17, %rd16, %rd5;
	shl.b64 	%rd18, %rd17, 2;
	add.s64 	%rd19, %rd2, %rd18;
	ld.global.nc.f32 	%f1, [%rd19];
	shl.b32 	%r76, %r91, 2;
	add.s32 	%r23, %r90, %r76;
	ld.shared.f32 	%f10, [%r23];
	max.f32 	%f16, %f10, 0fF149F2CA;
	setp.eq.s32 	%p12, %r91, 0;
	mov.b32 	%r92, 0;
	@%p12 bra 	$L__BB1_18;
	ld.shared.f32 	%f11, [%r23+-4];
	setp.gt.f32 	%p13, %f11, %f16;
	selp.f32 	%f16, %f11, %f16, %p13;
	selp.u32 	%r92, 1, 0, %p13;
	setp.eq.s32 	%p14, %r91, 1;
	@%p14 bra 	$L__BB1_18;
	add.s32 	%r77, %r91, -2;
	mul.wide.u32 	%rd20, %r77, 4;
	add.s64 	%rd21, %rd3, %rd20;
	ld.global.nc.u32 	%r78, [%rd21];
	setp.eq.s32 	%p15, %r22, %r78;
	@%p15 bra 	$L__BB1_18;
	ld.shared.f32 	%f12, [%r23+-8];
	setp.gt.f32 	%p16, %f12, %f16;
	selp.f32 	%f16, %f12, %f16, %p16;
	selp.b32 	%r92, 2, %r92, %p16;
$L__BB1_18:
	add.f32 	%f13, %f1, %f16;
	shl.b32 	%r79, %r91, 2;
	add.s32 	%r80, %r93, %r79;
	st.shared.f32 	[%r80], %f13;
	add.s32 	%r81, %r91, %r20;
	mul.wide.s32 	%rd22, %r81, 4;
	add.s64 	%rd23, %rd4, %rd22;
	st.global.u32 	[%rd23], %r92;
	add.s32 	%r91, %r91, %r3;
	setp.le.s32 	%p17, %r91, %r18;
	@%p17 bra 	$L__BB1_14;
$L__BB1_19:
	bar.sync 	0;
	bar.sync 	0;
	sub.s32 	%r88, %r17, %r88;
	setp.ne.s32 	%p18, %r88, %r31;
	mov.u32 	%r89, %r93;
	@%p18 bra 	$L__BB1_12;
$L__BB1_20:
	setp.ne.s32 	%p19, %r2, 0;
	@%p19 bra 	$L__BB1_24;
	shl.b32 	%r82, %r32, 2;
	add.s32 	%r30, %r93, %r82;
	ld.shared.f32 	%f15, [%r30+-4];
	st.global.f32 	[%rd1], %f15;
	setp.lt.s32 	%p20, %r32, 2;
	mov.f32 	%f17, 0fF149F2CA;
	@%p20 bra 	$L__BB1_23;
	ld.shared.f32 	%f17, [%r30+-8];
$L__BB1_23:
	st.global.f32 	[%rd1+4], %f17;
$L__BB1_24:
	ret;

}
	// .globl	viterbi_backtrace
.visible .entry viterbi_backtrace(
	.param .u64 .ptr .align 1 viterbi_backtrace_param_0,
	.param .u64 .ptr .align 1 viterbi_backtrace_param_1,
	.param .u64 .ptr .align 1 viterbi_backtrace_param_2,
	.param .u32 viterbi_backtrace_param_3,
	.param .u32 viterbi_backtrace_param_4
)
{
	.reg .pred 	%p<13>;
	.reg .b32 	%r<196>;
	.reg .b32 	%f<3>;
	.reg .b64 	%rd<125>;

	ld.param.u64 	%rd4, [viterbi_backtrace_param_0];
	ld.param.u64 	%rd3, [viterbi_backtrace_param_1];
	ld.param.u64 	%rd5, [viterbi_backtrace_param_2];
	ld.param.u32 	%r188, [viterbi_backtrace_param_3];
	ld.param.u32 	%r36, [viterbi_backtrace_param_4];
	cvta.to.global.u64 	%rd1, %rd4;
	cvta.to.global.u64 	%rd2, %rd5;
	mov.u32 	%r37, %tid.x;
	setp.ne.s32 	%p1, %r37, 0;
	@%p1 bra 	$L__BB2_16;
	setp.lt.s32 	%p2, %r36, 2;
	mov.b32 	%r182, -1;
	@%p2 bra 	$L__BB2_3;
	cvta.to.global.u64 	%rd6, %rd3;
	ld.global.nc.f32 	%f1, [%rd6+4];
	ld.global.nc.f32 	%f2, [%rd6];
	setp.gt.f32 	%p3, %f1, %f2;
	selp.b32 	%r182, -2, -1, %p3;
$L__BB2_3:
	add.s32 	%r187, %r182, %r36;
	add.s32 	%r4, %r188, -1;
	mul.wide.s32 	%rd7, %r188, 4;
	add.s64 	%rd8, %rd2, %rd7;
	st.global.u32 	[%rd8+-4], %r187;
	setp.lt.s32 	%p4, %r188, 2;
	@%p4 bra 	$L__BB2_16;
	add.s32 	%r39, %r188, -2;
	and.b32  	%r5, %r4, 15;
	setp.lt.u32 	%p5, %r39, 15;
	@%p5 bra 	$L__BB2_7;
	and.b32  	%r6, %r4, -16;
	mov.b32 	%r185, 0;
	mov.u32 	%r183, %r188;
$L__BB2_6:
	.pragma "nounroll";
	add.s32 	%r41, %r183, -1;
	mul.lo.s32 	%r42, %r41, %r36;
	add.s32 	%r43, %r42, %r187;
	mul.wide.s32 	%rd9, %r43, 4;
	add.s64 	%rd10, %rd1, %rd9;
	ld.global.nc.u32 	%r44, [%rd10];
	sub.s32 	%r45, %r187, %r44;
	add.s32 	%r46, %r183, -2;
	mul.wide.u32 	%rd11, %r46, 4;
	add.s64 	%rd12, %rd2, %rd11;
	st.global.u32 	[%rd12], %r45;
	sub.s32 	%r47, %r42, %r36;
	add.s32 	%r48, %r47, %r45;
	mul.wide.s32 	%rd13, %r48, 4;
	add.s64 	%rd14, %rd1, %rd13;
	ld.global.nc.u32 	%r49, [%rd14];
	sub.s32 	%r50, %r45, %r49;
	add.s32 	%r51, %r183, -3;
	mul.wide.u32 	%rd15, %r51, 4;
	add.s64 	%rd16, %rd2, %rd15;
	st.global.u32 	[%rd16], %r50;
	sub.s32 	%r52, %r47, %r36;
	add.s32 	%r53, %r52, %r50;
	mul.wide.s32 	%rd17, %r53, 4;
	add.s64 	%rd18, %rd1, %rd17;
	ld.global.nc.u32 	%r54, [%rd18];
	sub.s32 	%r55, %r50, %r54;
	add.s32 	%r56, %r183, -4;
	mul.wide.u32 	%rd19, %r56, 4;
	add.s64 	%rd20, %rd2, %rd19;
	st.global.u32 	[%rd20], %r55;
	sub.s32 	%r57, %r52, %r36;
	add.s32 	%r58, %r57, %r55;
	mul.wide.s32 	%rd21, %r58, 4;
	add.s64 	%rd22, %rd1, %rd21;
	ld.global.nc.u32 	%r59, [%rd22];
	sub.s32 	%r60, %r55, %r59;
	add.s32 	%r61, %r183, -5;
	mul.wide.u32 	%rd23, %r61, 4;
	add.s64 	%rd24, %rd2, %rd23;
	st.global.u32 	[%rd24], %r60;
	sub.s32 	%r62, %r57, %r36;
	add.s32 	%r63, %r62, %r60;
	mul.wide.s32 	%rd25, %r63, 4;
	add.s64 	%rd26, %rd1, %rd25;
	ld.global.nc.u32 	%r64, [%rd26];
	sub.s32 	%r65, %r60, %r64;
	add.s32 	%r66, %r183, -6;
	mul.wide.u32 	%rd27, %r66, 4;
	add.s64 	%rd28, %rd2, %rd27;
	st.global.u32 	[%rd28], %r65;
	sub.s32 	%r67, %r62, %r36;
	add.s32 	%r68, %r67, %r65;
	mul.wide.s32 	%rd29, %r68, 4;
	add.s64 	%rd30, %rd1, %rd29;
	ld.global.nc.u32 	%r69, [%rd30];
	sub.s32 	%r70, %r65, %r69;
	add.s32 	%r71, %r183, -7;
	mul.wide.u32 	%rd31, %r71, 4;
	add.s64 	%rd32, %rd2, %rd31;
	st.global.u32 	[%rd32], %r70;
	sub.s32 	%r72, %r67, %r36;
	add.s32 	%r73, %r72, %r70;
	mul.wide.s32 	%rd33, %r73, 4;
	add.s64 	%rd34, %rd1, %rd33;
	ld.global.nc.u32 	%r74, [%rd34];
	sub.s32 	%r75, %r70, %r74;
	add.s32 	%r76, %r183, -8;
	mul.wide.u32 	%rd35, %r76, 4;
	add.s64 	%rd36, %rd2, %rd35;
	st.global.u32 	[%rd36], %r75;
	sub.s32 	%r77, %r72, %r36;
	add.s32 	%r78, %r77, %r75;
	mul.wide.s32 	%rd37, %r78, 4;
	add.s64 	%rd38, %rd1, %rd37;
	ld.global.nc.u32 	%r79, [%rd38];
	sub.s32 	%r80, %r75, %r79;
	add.s32 	%r81, %r183, -9;
	mul.wide.u32 	%rd39, %r81, 4;
	add.s64 	%rd40, %rd2, %rd39;
	st.global.u32 	[%rd40], %r80;
	sub.s32 	%r82, %r77, %r36;
	add.s32 	%r83, %r82, %r80;
	mul.wide.s32 	%rd41, %r83, 4;
	add.s64 	%rd42, %rd1, %rd41;
	ld.global.nc.u32 	%r84, [%rd42];
	sub.s32 	%r85, %r80, %r84;
	add.s32 	%r86, %r183, -10;
	mul.wide.u32 	%rd43, %r86, 4;
	add.s64 	%rd44, %rd2, %rd43;
	st.global.u32 	[%rd44], %r85;
	sub.s32 	%r87, %r82, %r36;
	add.s32 	%r88, %r87, %r85;
	mul.wide.s32 	%rd45, %r88, 4;
	add.s64 	%rd46, %rd1, %rd45;
	ld.global.nc.u32 	%r89, [%rd46];
	sub.s32 	%r90, %r85, %r89;
	add.s32 	%r91, %r183, -11;
	mul.wide.u32 	%rd47, %r91, 4;
	add.s64 	%rd48, %rd2, %rd47;
	st.global.u32 	[%rd48], %r90;
	sub.s32 	%r92, %r87, %r36;
	add.s32 	%r93, %r92, %r90;
	mul.wide.s32 	%rd49, %r93, 4;
	add.s64 	%rd50, %rd1, %rd49;
	ld.global.nc.u32 	%r94, [%rd50];
	sub.s32 	%r95, %r90, %r94;
	add.s32 	%r96, %r183, -12;
	mul.wide.u32 	%rd51, %r96, 4;
	add.s64 	%rd52, %rd2, %rd51;
	st.global.u32 	[%rd52], %r95;
	sub.s32 	%r97, %r92, %r36;
	add.s32 	%r98, %r97, %r95;
	mul.wide.s32 	%rd53, %r98, 4;
	add.s64 	%rd54, %rd1, %rd53;
	ld.global.nc.u32 	%r99, [%rd54];
	sub.s32 	%r100, %r95, %r99;
	add.s32 	%r101, %r183, -13;
	mul.wide.u32 	%rd55, %r101, 4;
	add.s64 	%rd56, %rd2, %rd55;
	st.global.u32 	[%rd56], %r100;
	sub.s32 	%r102, %r97, %r36;
	add.s32 	%r103, %r102, %r100;
	mul.wide.s32 	%rd57, %r103, 4;
	add.s64 	%rd58, %rd1, %rd57;
	ld.global.nc.u32 	%r104, [%rd58];
	sub.s32 	%r105, %r100, %r104;
	add.s32 	%r106, %r183, -14;
	mul.wide.u32 	%rd59, %r106, 4;
	add.s64 	%rd60, %rd2, %rd59;
	st.global.u32 	[%rd60], %r105;
	sub.s32 	%r107, %r102, %r36;
	add.s32 	%r108, %r107, %r105;
	mul.wide.s32 	%rd61, %r108, 4;
	add.s64 	%rd62, %rd1, %rd61;
	ld.global.nc.u32 	%r109, [%rd62];
	sub.s32 	%r110, %r105, %r109;
	add.s32 	%r111, %r183, -15;
	mul.wide.u32 	%rd63, %r111, 4;
	add.s64 	%rd64, %rd2, %rd63;
	st.global.u32 	[%rd64], %r110;
	sub.s32 	%r112, %r107, %r36;
	add.s32 	%r113, %r112, %r110;
	mul.wide.s32 	%rd65, %r113, 4;
	add.s64 	%rd66, %rd1, %rd65;
	ld.global.nc.u32 	%r114, [%rd66];
	sub.s32 	%r115, %r110, %r114;
	add.s32 	%r188, %r183, -16;
	mul.wide.u32 	%rd67, %r188, 4;
	add.s64 	%rd68, %rd2, %rd67;
	st.global.u32 	[%rd68], %r115;
	sub.s32 	%r116, %r112, %r36;
	add.s32 	%r117, %r116, %r115;
	mul.wide.s32 	%rd69, %r117, 4;
	add.s64 	%rd70, %rd1, %rd69;
	ld.global.nc.u32 	%r118, [%rd70];
	sub.s32 	%r187, %r115, %r118;
	add.s32 	%r119, %r183, -17;
	mul.wide.u32 	%rd71, %r119, 4;
	add.s64 	%rd72, %rd2, %rd71;
	st.global.u32 	[%rd72], %r187;
	add.s32 	%r185, %r185, 16;
	setp.ne.s32 	%p6, %r185, %r6;
	mov.u32 	%r183, %r188;
	@%p6 bra 	$L__BB2_6;
$L__BB2_7:
	setp.eq.s32 	%p7, %r5, 0;
	@%p7 bra 	$L__BB2_16;
	and.b32  	%r15, %r4, 7;
	setp.lt.u32 	%p8, %r5, 8;
	@%p8 bra 	$L__BB2_10;
	add.s32 	%r120, %r188, -1;
	mul.lo.s32 	%r121, %r120, %r36;
	add.s32 	%r122, %r121, %r187;
	mul.wide.s32 	%rd73, %r122, 4;
	add.s64 	%rd74, %rd1, %rd73;
	ld.global.nc.u32 	%r123, [%rd74];
	sub.s32 	%r124, %r187, %r123;
	add.s32 	%r125, %r188, -2;
	mul.wide.u32 	%rd75, %r125, 4;
	add.s64 	%rd76, %rd2, %rd75;
	st.global.u32 	[%rd76], %r124;
	sub.s32 	%r126, %r121, %r36;
	add.s32 	%r127, %r126, %r124;
	mul.wide.s32 	%rd77, %r127, 4;
	add.s64 	%rd78, %rd1, %rd77;
	ld.global.nc.u32 	%r128, [%rd78];
	sub.s32 	%r129, %r124, %r128;
	add.s32 	%r130, %r188, -3;
	mul.wide.u32 	%rd79, %r130, 4;
	add.s64 	%rd80, %rd2, %rd79;
	st.global.u32 	[%rd80], %r129;
	sub.s32 	%r131, %r126, %r36;
	add.s32 	%r132, %r131, %r129;
	mul.wide.s32 	%rd81, %r132, 4;
	add.s64 	%rd82, %rd1, %rd81;
	ld.global.nc.u32 	%r133, [%rd82];
	sub.s32 	%r134, %r129, %r133;
	add.s32 	%r135, %r188, -4;
	mul.wide.u32 	%rd83, %r135, 4;
	add.s64 	%rd84, %rd2, %rd83;
	st.global.u32 	[%rd84], %r134;
	sub.s32 	%r136, %r131, %r36;
	add.s32 	%r137, %r136, %r134;
	mul.wide.s32 	%rd85, %r137, 4;
	add.s64 	%rd86, %rd1, %rd85;
	ld.global.nc.u32 	%r138, [%rd86];
	sub.s32 	%r139, %r134, %r138;
	add.s32 	%r140, %r188, -5;
	mul.wide.u32 	%rd87, %r140, 4;
	add.s64 	%rd88, %rd2, %rd87;
	st.global.u32 	[%rd88], %r139;
	sub.s32 	%r141, %r136, %r36;
	add.s32 	%r142, %r141, %r139;
	mul.wide.s32 	%rd89, %r142, 4;
	add.s64 	%rd90, %rd1, %rd89;
	ld.global.nc.u32 	%r143, [%rd90];
	sub.s32 	%r144, %r139, %r143;
	add.s32 	%r145, %r188, -6;
	mul.wide.u32 	%rd91, %r145, 4;
	add.s64 	%rd92, %rd2, %rd91;
	st.global.u32 	[%rd92], %r144;
	sub.s32 	%r146, %r141, %r36;
	add.s32 	%r147, %r146, %r144;
	mul.wide.s32 	%rd93, %r147, 4;
	add.s64 	%rd94, %rd1, %rd93;
	ld.global.nc.u32 	%r148, [%rd94];
	sub.s32 	%r149, %r144, %r148;
	add.s32 	%r150, %r188, -7;
	mul.wide.u32 	%rd95, %r150, 4;
	add.s64 	%rd96, %rd2, %rd95;
	st.global.u32 	[%rd96], %r149;
	sub.s32 	%r151, %r146, %r36;
	add.s32 	%r152, %r151, %r149;
	mul.wide.s32 	%rd97, %r152, 4;
	add.s64 	%rd98, %rd1, %rd97;
	ld.global.nc.u32 	%r153, [%rd98];
	sub.s32 	%r154, %r149, %r153;
	add.s32 	%r16, %r188, -8;
	mul.wide.u32 	%rd99, %r16, 4;
	add.s64 	%rd100, %rd2, %rd99;
	st.global.u32 	[%rd100], %r154;
	sub.s32 	%r155, %r151, %r36;
	add.s32 	%r156, %r155, %r154;
	mul.wide.s32 	%rd101, %r156, 4;
	add.s64 	%rd102, %rd1, %rd101;
	ld.global.nc.u32 	%r157, [%rd102];
	sub.s32 	%r187, %r154, %r157;
	add.s32 	%r158, %r188, -9;
	mul.wide.u32 	%rd103, %r158, 4;
	add.s64 	%rd104, %rd2, %rd103;
	st.global.u32 	[%rd104], %r187;
	mov.u32 	%r188, %r16;
$L__BB2_10:
	setp.eq.s32 	%p9, %r15, 0;
	@%p9 bra 	$L__BB2_16;
	and.b32  	%r20, %r4, 3;
	setp.lt.u32 	%p10, %r15, 4;
	@%p10 bra 	$L__BB2_13;
	add.s32 	%r159, %r188, -1;
	mul.lo.s32 	%r160, %r159, %r36;
	add.s32 	%r161, %r160, %r187;
	mul.wide.s32 	%rd105, %r161, 4;
	add.s64 	%rd106, %rd1, %rd105;
	ld.global.nc.u32 	%r162, [%rd106];
	sub.s32 	%r163, %r187, %r162;
	add.s32 	%r164, %r188, -2;
	mul.wide.u32 	%rd107, %r164, 4;
	add.s64 	%rd108, %rd2, %rd107;
	st.global.u32 	[%rd108], %r163;
	sub.s32 	%r165, %r160, %r36;
	add.s32 	%r166, %r165, %r163;
	mul.wide.s32 	%rd109, %r166, 4;
	add.s64 	%rd110, %rd1, %rd109;
	ld.global.nc.u32 	%r167, [%rd110];
	sub.s32 	%r168, %r163, %r167;
	add.s32 	%r169, %r188, -3;
	mul.wide.u32 	%rd111, %r169, 4;
	add.s64 	%rd112, %rd2, %rd111;
	st.global.u32 	[%rd112], %r168;
	sub.s32 	%r170, %r165, %r36;
	add.s32 	%r171, %r170, %r168;
	mul.wide.s32 	%rd113, %r171, 4;
	add.s64 	%rd114, %rd1, %rd113;
	ld.global.nc.u32 	%r172, [%rd114];
	sub.s32 	%r173, %r168, %r172;
	add.s32 	%r21, %r188, -4;
	mul.wide.u32 	%rd115, %r21, 4;
	add.s64 	%rd116, %rd2, %rd115;
	st.global.u32 	[%rd116], %r173;
	sub.s32 	%r174, %r170, %r36;
	add.s32 	%r175, %r174, %r173;
	mul.wide.s32 	%rd117, %r175, 4;
	add.s64 	%rd118, %rd1, %rd117;
	ld.global.nc.u32 	%r176, [%rd118];
	sub.s32 	%r187, %r173, %r176;
	add.s32 	%r177, %r188, -5;
	mul.wide.u32 	%rd119, %r177, 4;
	add.s64 	%rd120, %rd2, %rd119;
	st.global.u32 	[%rd120], %r187;
	mov.u32 	%r188, %r21;
$L__BB2_13:
	setp.eq.s32 	%p11, %r20, 0;
	@%p11 bra 	$L__BB2_16;
	add.s32 	%r178, %r188, -1;
	mul.lo.s32 	%r193, %r36, %r178;
	neg.s32 	%r192, %r20;
$L__BB2_15:
	.pragma "nounroll";
	add.s32 	%r31, %r188, -1;
	add.s32 	%r179, %r193, %r187;
	mul.wide.s32 	%rd121, %r179, 4;
	add.s64 	%rd122, %rd1, %rd121;
	ld.global.nc.u32 	%r180, [%rd122];
	sub.s32 	%r187, %r187, %r180;
	add.s32 	%r181, %r188, -2;
	mul.wide.u32 	%rd123, %r181, 4;
	add.s64 	%rd124, %rd2, %rd123;
	st.global.u32 	[%rd124], %r187;
	sub.s32 	%r193, %r193, %r36;
	add.s32 	%r192, %r192, 1;
	setp.ne.s32 	%p12, %r192, 0;
	mov.u32 	%r188, %r31;
	@%p12 bra 	$L__BB2_15;
$L__BB2_16:
	ret;

}


// ===== COMPILED SASS (sm_100) =====

	.target	sm_100

	.elftype	@"ET_EXEC"


//--------------------- .note.nv.tkinfo           --------------------------
	.section	.note.nv.tkinfo,"",@"SHT_NOTE"
	.sectionflags	@"SHF_NOTE_NV_TKINFO"
	.tkinfo
        /*0018*/ 	.word	0x00000002
        /*0030*/ 	.string	""
        /*0030*/ 	.string	"ptxas"
        /*0030*/ 	.string	"Cuda compilation tools, release 13.0, V13.0.88"
        /*0030*/ 	.string	"Build cuda_13.0.r13.0/compiler.36424714_0"
        /*0030*/ 	.string	"-arch sm_100 -m 64 "



//--------------------- .note.nv.cuinfo           --------------------------
	.section	.note.nv.cuinfo,"",@"SHT_NOTE"
	.sectionflags	@"SHF_NOTE_NV_CUINFO"
        /*0018*/ 	.short	0x0002
        /*001a*/ 	.short	0x0064
        /*001c*/ 	.short	0x0082
	.zero		2


//--------------------- .nv.info                  --------------------------
	.section	.nv.info,"",@"SHT_CUDA_INFO"
	.align	4


	//----- nvinfo : EIATTR_REGCOUNT
	.align		4
        /*0000*/ 	.byte	0x04, 0x2f
        /*0002*/ 	.short	(.L_1 - .L_0)
	.align		4
.L_0:
        /*0004*/ 	.word	index@(log_softmax_rows)
        /*0008*/ 	.word	0x00000010


	//----- nvinfo : EIATTR_FRAME_SIZE
	.align		4
.L_1:
        /*000c*/ 	.byte	0x04, 0x11
        /*000e*/ 	.short	(.L_3 - .L_2)
	.align		4
.L_2:
        /*0010*/ 	.word	index@(log_softmax_rows)
        /*0014*/ 	.word	0x00000000


	//----- nvinfo : EIATTR_REGCOUNT
	.align		4
.L_3:
        /*0018*/ 	.byte	0x04, 0x2f
        /*001a*/ 	.short	(.L_5 - .L_4)
	.align		4
.L_4:
        /*001c*/ 	.word	index@(viterbi_forward)
        /*0020*/ 	.word	0x0000001c


	//----- nvinfo : EIATTR_FRAME_SIZE
	.align		4
.L_5:
        /*0024*/ 	.byte	0x04, 0x11
        /*0026*/ 	.short	(.L_7 - .L_6)
	.align		4
.L_6:
        /*0028*/ 	.word	index@(viterbi_forward)
        /*002c*/ 	.word	0x00000000


	//----- nvinfo : EIATTR_REGCOUNT
	.align		4
.L_7:
        /*0030*/ 	.byte	0x04, 0x2f
        /*0032*/ 	.short	(.L_9 - .L_8)
	.align		4
.L_8:
        /*0034*/ 	.word	index@(viterbi_backtrace)
        /*0038*/ 	.word	0x00000020


	//----- nvinfo : EIATTR_FRAME_SIZE
	.align		4
.L_9:
        /*003c*/ 	.byte	0x04, 0x11
        /*003e*/ 	.short	(.L_11 - .L_10)
	.align		4
.L_10:
        /*0040*/ 	.word	index@(viterbi_backtrace)
        /*0044*/ 	.word	0x00000000


	//----- nvinfo : EIATTR_MIN_STACK_SIZE
	.align		4
.L_11:
        /*0048*/ 	.byte	0x04, 0x12
        /*004a*/ 	.short	(.L_13 - .L_12)
	.align		4
.L_12:
        /*004c*/ 	.word	index@(viterbi_backtrace)
        /*0050*/ 	.word	0x00000000


	//----- nvinfo : EIATTR_MIN_STACK_SIZE
	.align		4
.L_13:
        /*0054*/ 	.byte	0x04, 0x12
        /*0056*/ 	.short	(.L_15 - .L_14)
	.align		4
.L_14:
        /*0058*/ 	.word	index@(viterbi_forward)
        /*005c*/ 	.word	0x00000000


	//----- nvinfo : EIATTR_MIN_STACK_SIZE
	.align		4
.L_15:
        /*0060*/ 	.byte	0x04, 0x12
        /*0062*/ 	.short	(.L_17 - .L_16)
	.align		4
.L_16:
        /*0064*/ 	.word	index@(log_softmax_rows)
        /*0068*/ 	.word	0x00000000
.L_17:


//--------------------- .nv.compat                --------------------------
	.section	.nv.compat,"",@"SHT_CUDA_COMPAT_INFO"
	.align	4
        /*0000*/ 	.byte	0x02, 0x09, 0x00, 0x00, 0x02, 0x02, 0x01, 0x00, 0x02, 0x05, 0x05, 0x00, 0x03, 0x07, 0x01, 0x01
        /*0010*/ 	.byte	0x02, 0x03, 0x00, 0x00, 0x02, 0x06, 0x01, 0x00, 0x04, 0x0b, 0x08, 0x00, 0x01, 0x00, 0x00, 0x00
        /*0020*/ 	.byte	0x00, 0x00, 0x00, 0x00


//--------------------- .nv.info.viterbi_backtrace --------------------------
	.section	.nv.info.viterbi_backtrace,"",@"SHT_CUDA_INFO"
	.sectionflags	@""
	.align	4


	//----- nvinfo : EIATTR_CUDA_API_VERSION
	.align		4
        /*0000*/ 	.byte	0x04, 0x37
        /*0002*/ 	.short	(.L_19 - .L_18)
.L_18:
        /*0004*/ 	.word	0x00000082


	//----- nvinfo : EIATTR_KPARAM_INFO
	.align		4
.L_19:
        /*0008*/ 	.byte	0x04, 0x17
        /*000a*/ 	.short	(.L_21 - .L_20)
.L_20:
        /*000c*/ 	.word	0x00000000
        /*0010*/ 	.short	0x0004
        /*0012*/ 	.short	0x001c
        /*0014*/ 	.byte	0x00, 0xf0, 0x11, 0x00


	//----- nvinfo : EIATTR_KPARAM_INFO
	.align		4
.L_21:
        /*0018*/ 	.byte	0x04, 0x17
        /*001a*/ 	.short	(.L_23 - .L_22)
.L_22:
        /*001c*/ 	.word	0x00000000
        /*0020*/ 	.short	0x0003
        /*0022*/ 	.short	0x0018
        /*0024*/ 	.byte	0x00, 0xf0, 0x11, 0x00


	//----- nvinfo : EIATTR_KPARAM_INFO
	.align		4
.L_23:
        /*0028*/ 	.byte	0x04, 0x17
        /*002a*/ 	.short	(.L_25 - .L_24)
.L_24:
        /*002c*/ 	.word	0x00000000
        /*0030*/ 	.short	0x0002
        /*0032*/ 	.short	0x0010
        /*0034*/ 	.byte	0x00, 0xf5, 0x21, 0x00


	//----- nvinfo : EIATTR_KPARAM_INFO
	.align		4
.L_25:
        /*0038*/ 	.byte	0x04, 0x17
        /*003a*/ 	.short	(.L_27 - .L_26)
.L_26:
        /*003c*/ 	.word	0x00000000
        /*0040*/ 	.short	0x0001
        /*0042*/ 	.short	0x0008
        /*0044*/ 	.byte	0x00, 0xf5, 0x21, 0x00


	//----- nvinfo : EIATTR_KPARAM_INFO
	.align		4
.L_27:
        /*0048*/ 	.byte	0x04, 0x17
        /*004a*/ 	.short	(.L_29 - .L_28)
.L_28:
        /*004c*/ 	.word	0x00000000
        /*0050*/ 	.short	0x0000
        /*0052*/ 	.short	0x0000
        /*0054*/ 	.byte	0x00, 0xf5, 0x21, 0x00


	//----- nvinfo : EIATTR_SPARSE_MMA_MASK
	.align		4
.L_29:
        /*0058*/ 	.byte	0x03, 0x50
        /*005a*/ 	.short	0x0000


	//----- nvinfo : EIATTR_MAXREG_COUNT
	.align		4
        /*005c*/ 	.byte	0x03, 0x1b
        /*005e*/ 	.short	0x00ff


	//----- nvinfo : EIATTR_MERCURY_ISA_VERSION
	.align		4
        /*0060*/ 	.byte	0x03, 0x5f
        /*0062*/ 	.short	0x0101


	//----- nvinfo : EIATTR_VRC_CTA_INIT_COUNT
	.align		4
        /*0064*/ 	.byte	0x02, 0x4a
	.zero		1
	.zero		1


	//----- nvinfo : EIATTR_EXIT_INSTR_OFFSETS
	.align		4
        /*0068*/ 	.byte	0x04, 0x1c
        /*006a*/ 	.short	(.L_31 - .L_30)


	//   ....[0]....
.L_30:
        /*006c*/ 	.word	0x00000050


	//   ....[1]....
        /*0070*/ 	.word	0x00000160


	//   ....[2]....
        /*0074*/ 	.word	0x00000a40


	//   ....[3]....
        /*0078*/ 	.word	0x00000e90


	//   ....[4]....
        /*007c*/ 	.word	0x000010e0


	//   ....[5]....
        /*0080*/ 	.word	0x000011f0


	//----- nvinfo : EIATTR_CBANK_PARAM_SIZE
	.align		4
.L_31:
        /*0084*/ 	.byte	0x03, 0x19
        /*0086*/ 	.short	0x0020


	//----- nvinfo : EIATTR_PARAM_CBANK
	.align		4
        /*0088*/ 	.byte	0x04, 0x0a
        /*008a*/ 	.short	(.L_33 - .L_32)
	.align		4
.L_32:
        /*008c*/ 	.word	index@(.nv.constant0.viterbi_backtrace)
        /*0090*/ 	.short	0x0380
        /*0092*/ 	.short	0x0020


	//----- nvinfo : EIATTR_SW_WAR
	.align		4
.L_33:
        /*0094*/ 	.byte	0x04, 0x36
        /*0096*/ 	.short	(.L_35 - .L_34)
.L_34:
        /*0098*/ 	.word	0x00000008
.L_35:


//--------------------- .nv.info.viterbi_forward  --------------------------
	.section	.nv.info.viterbi_forward,"",@"SHT_CUDA_INFO"
	.sectionflags	@""
	.align	4


	//----- nvinfo : EIATTR_CUDA_API_VERSION
	.align		4
        /*0000*/ 	.byte	0x04, 0x37
        /*0002*/ 	.short	(.L_37 - .L_36)
.L_36:
        /*0004*/ 	.word	0x00000082


	//----- nvinfo : EIATTR_KPARAM_INFO
	.align		4
.L_37:
        /*0008*/ 	.byte	0x04, 0x17
        /*000a*/ 	.short	(.L_39 - .L_38)
.L_38:
        /*000c*/ 	.word	0x00000000
        /*0010*/ 	.short	0x0007
        /*0012*/ 	.short	0x002c
        /*0014*/ 	.byte	0x00, 0xf0, 0x11, 0x00


	//----- nvinfo : EIATTR_KPARAM_INFO
	.align		4
.L_39:
        /*0018*/ 	.byte	0x04, 0x17
        /*001a*/ 	.short	(.L_41 - .L_40)
.L_40:
        /*001c*/ 	.word	0x00000000
        /*0020*/ 	.short	0x0006
        /*0022*/ 	.short	0x0028
        /*0024*/ 	.byte	0x00, 0xf0, 0x11, 0x00


	//----- nvinfo : EIATTR_KPARAM_INFO
	.align		4
.L_41:
        /*0028*/ 	.byte	0x04, 0x17
        /*002a*/ 	.short	(.L_43 - .L_42)
.L_42:
        /*002c*/ 	.word	0x00000000
        /*0030*/ 	.short	0x0005
        /*0032*/ 	.short	0x0024
        /*0034*/ 	.byte	0x00, 0xf0, 0x11, 0x00


	//----- nvinfo : EIATTR_KPARAM_INFO
	.align		4
.L_43:
        /*0038*/ 	.byte	0x04, 0x17
        /*003a*/ 	.short	(.L_45 - .L_44)
.L_44:
        /*003c*/ 	.word	0x00000000
        /*0040*/ 	.short	0x0004
        /*0042*/ 	.short	0x0020
        /*0044*/ 	.byte	0x00, 0xf0, 0x11, 0x00


	//----- nvinfo : EIATTR_KPARAM_INFO
	.align		4
.L_45:
        /*0048*/ 	.byte	0x04, 0x17
        /*004a*/ 	.short	(.L_47 - .L_46)
.L_46:
        /*004c*/ 	.word	0x00000000
        /*0050*/ 	.short	0x0003
        /*0052*/ 	.short	0x0018
        /*0054*/ 	.byte	0x00, 0xf5, 0x21, 0x00


	//----- nvinfo : EIATTR_KPARAM_INFO
	.align		4
.L_47:
        /*0058*/ 	.byte	0x04, 0x17
        /*005a*/ 	.short	(.L_49 - .L_48)
.L_48:
        /*005c*/ 	.word	0x00000000
        /*0060*/ 	.short	0x0002
        /*0062*/ 	.short	0x0010
        /*0064*/ 	.byte	0x00, 0xf5, 0x21, 0x00


	//----- nvinfo : EIATTR_KPARAM_INFO
	.align		4
.L_49:
        /*0068*/ 	.byte	0x04, 0x17
        /*006a*/ 	.short	(.L_51 - .L_50)
.L_50:
        /*006c*/ 	.word	0x00000000
        /*0070*/ 	.short	0x0001
        /*0072*/ 	.short	0x0008
        /*0074*/ 	.byte	0x00, 0xf5, 0x21, 0x00


	//----- nvinfo : EIATTR_KPARAM_INFO
	.align		4
.L_51:
        /*0078*/ 	.byte	0x04, 0x17
        /*007a*/ 	.short	(.L_53 - .L_52)
.L_52:
        /*007c*/ 	.word	0x00000000
        /*0080*/ 	.short	0x0000
        /*0082*/ 	.short	0x0000
        /*0084*/ 	.byte	0x00, 0xf5, 0x21, 0x00


	//----- nvinfo : EIATTR_SPARSE_MMA_MASK
	.align		4
.L_53:
        /*0088*/ 	.byte	0x03, 0x50
        /*008a*/ 	.short	0x0000


	//----- nvinfo : EIATTR_MAXREG_COUNT
	.align		4
        /*008c*/ 	.byte	0x03, 0x1b
        /*008e*/ 	.short	0x00ff


	//----- nvinfo : EIATTR_NUM_BARRIERS
	.align		4
        /*0090*/ 	.byte	0x02, 0x4c
        /*0092*/ 	.byte	0x01
	.zero		1


	//----- nvinfo : EIATTR_MERCURY_ISA_VERSION
	.align		4
        /*0094*/ 	.byte	0x03, 0x5f
        /*0096*/ 	.short	0x0101


	//----- nvinfo : EIATTR_VRC_CTA_INIT_COUNT
	.align		4
        /*0098*/ 	.byte	0x02, 0x4a
	.zero		1
	.zero		1


	//----- nvinfo : EIATTR_EXIT_INSTR_OFFSETS
	.align		4
        /*009c*/ 	.byte	0x04, 0x1c
        /*009e*/ 	.short	(.L_55 - .L_54)


	//   ....[0]....
.L_54:
        /*00a0*/ 	.word	0x00000ae0


	//   ....[1]....
        /*00a4*/ 	.word	0x00000b70


	//----- nvinfo : EIATTR_CRS_STACK_SIZE
	.align		4
.L_55:
        /*00a8*/ 	.byte	0x04, 0x1e
        /*00aa*/ 	.short	(.L_57 - .L_56)
.L_56:
        /*00ac*/ 	.word	0x00000000


	//----- nvinfo : EIATTR_CBANK_PARAM_SIZE
	.align		4
.L_57:
        /*00b0*/ 	.byte	0x03, 0x19
        /*00b2*/ 	.short	0x0030


	//----- nvinfo : EIATTR_PARAM_CBANK
	.align		4
        /*00b4*/ 	.byte	0x04, 0x0a
        /*00b6*/ 	.short	(.L_59 - .L_58)
	.align		4
.L_58:
        /*00b8*/ 	.word	index@(.nv.constant0.viterbi_forward)
        /*00bc*/ 	.short	0x0380
        /*00be*/ 	.short	0x0030


	//----- nvinfo : EIATTR_SW_WAR
	.align		4
.L_59:
        /*00c0*/ 	.byte	0x04, 0x36
        /*00c2*/ 	.short	(.L_61 - .L_60)
.L_60:
        /*00c4*/ 	.word	0x00000008
.L_61:


//--------------------- .nv.info.log_softmax_rows --------------------------
	.section	.nv.info.log_softmax_rows,"",@"SHT_CUDA_INFO"
	.sectionflags	@""
	.align	4


	//----- nvinfo : EIATTR_CUDA_API_VERSION
	.align		4
        /*0000*/ 	.byte	0x04, 0x37
        /*0002*/ 	.short	(.L_63 - .L_62)
.L_62:
        /*0004*/ 	.word	0x00000082


	//----- nvinfo : EIATTR_KPARAM_INFO
	.align		4
.L_63:
        /*0008*/ 	.byte	0x04, 0x17
        /*000a*/ 	.short	(.L_65 - .L_64)
.L_64:
        /*000c*/ 	.word	0x00000000
        /*0010*/ 	.short	0x0003
        /*0012*/ 	.short	0x0014
        /*0014*/ 	.byte	0x00, 0xf0, 0x11, 0x00


	//----- nvinfo : EIATTR_KPARAM_INFO
	.align		4
.L_65:
        /*0018*/ 	.byte	0x04, 0x17
        /*001a*/ 	.short	(.L_67 - .L_66)
.L_66:
        /*001c*/ 	.word	0x00000000
        /*0020*/ 	.short	0x0002
        /*0022*/ 	.short	0x0010
        /*0024*/ 	.byte	0x00, 0xf0, 0x11, 0x00


	//----- nvinfo : EIATTR_KPARAM_INFO
	.align		4
.L_67:
        /*0028*/ 	.byte	0x04, 0x17
        /*002a*/ 	.short	(.L_69 - .L_68)
.L_68:
        /*002c*/ 	.word	0x00000000
        /*0030*/ 	.short	0x0001
        /*0032*/ 	.short	0x0008
        /*0034*/ 	.byte	0x00, 0xf5, 0x21, 0x00


	//----- nvinfo : EIATTR_KPARAM_INFO
	.align		4
.L_69:
        /*0038*/ 	.byte	0x04, 0x17
        /*003a*/ 	.short	(.L_71 - .L_70)
.L_70:
        /*003c*/ 	.word	0x00000000
        /*0040*/ 	.short	0x0000
        /*0042*/ 	.short	0x0000
        /*0044*/ 	.byte	0x00, 0xf5, 0x21, 0x00


	//----- nvinfo : EIATTR_SPARSE_MMA_MASK
	.align		4
.L_71:
        /*0048*/ 	.byte	0x03, 0x50
        /*004a*/ 	.short	0x0000


	//----- nvinfo : EIATTR_MAXREG_COUNT
	.align		4
        /*004c*/ 	.byte	0x03, 0x1b
        /*004e*/ 	.short	0x00ff


	//----- nvinfo : EIATTR_NUM_BARRIERS
	.align		4
        /*0050*/ 	.byte	0x02, 0x4c
        /*0052*/ 	.byte	0x01
	.zero		1


	//----- nvinfo : EIATTR_MERCURY_ISA_VERSION
	.align		4
        /*0054*/ 	.byte	0x03, 0x5f
        /*0056*/ 	.short	0x0101


	//----- nvinfo : EIATTR_VRC_CTA_INIT_COUNT
	.align		4
        /*0058*/ 	.byte	0x02, 0x4a
	.zero		1
	.zero		1


	//----- nvinfo : EIATTR_EXIT_INSTR_OFFSETS
	.align		4
        /*005c*/ 	.byte	0x04, 0x1c
        /*005e*/ 	.short	(.L_73 - .L_72)


	//   ....[0]....
.L_72:
        /*0060*/ 	.word	0x00000040


	//   ....[1]....
        /*0064*/ 	.word	0x00000630


	//   ....[2]....
        /*0068*/ 	.word	0x00000900


	//----- nvinfo : EIATTR_CRS_STACK_SIZE
	.align		4
.L_73:
        /*006c*/ 	.byte	0x04, 0x1e
        /*006e*/ 	.short	(.L_75 - .L_74)
.L_74:
        /*0070*/ 	.word	0x00000000


	//----- nvinfo : EIATTR_CBANK_PARAM_SIZE
	.align		4
.L_75:
        /*0074*/ 	.byte	0x03, 0x19
        /*0076*/ 	.short	0x0018


	//----- nvinfo : EIATTR_PARAM_CBANK
	.align		4
        /*0078*/ 	.byte	0x04, 0x0a
        /*007a*/ 	.short	(.L_77 - .L_76)
	.align		4
.L_76:
        /*007c*/ 	.word	index@(.nv.constant0.log_softmax_rows)
        /*0080*/ 	.short	0x0380
        /*0082*/ 	.short	0x0018


	//----- nvinfo : EIATTR_SW_WAR
	.align		4
.L_77:
        /*0084*/ 	.byte	0x04, 0x36
        /*0086*/ 	.short	(.L_79 - .L_78)
.L_78:
        /*0088*/ 	.word	0x00000008
.L_79:


//--------------------- .nv.callgraph             --------------------------
	.section	.nv.callgraph,"",@"SHT_CUDA_CALLGRAPH"
	.align	4
	.sectionentsize	8
	.align		4
        /*0000*/ 	.word	0x00000000
	.align		4
        /*0004*/ 	.word	0xffffffff
	.align		4
        /*0008*/ 	.word	0x00000000
	.align		4
        /*000c*/ 	.word	0xfffffffe
	.align		4
        /*0010*/ 	.word	0x00000000
	.align		4
        /*0014*/ 	.word	0xfffffffd
	.align		4
        /*0018*/ 	.word	0x00000000
	.align		4
        /*001c*/ 	.word	0xfffffffc


//--------------------- .text.viterbi_backtrace   --------------------------
	.section	.text.viterbi_backtrace,"ax",@progbits
	.align	128
        .global         viterbi_backtrace
        .type           viterbi_backtrace,@function
        .size           viterbi_backtrace,(.L_x_36 - viterbi_backtrace)
        .other          viterbi_backtrace,@"STO_CUDA_ENTRY STV_DEFAULT"
viterbi_backtrace:
.text.viterbi_backtrace:
[----:B------:R-:W-:Y:S01]  /*0000*/  LDC R1, c[0x0][0x37c] ;  /* 0x0000df00ff017b82 */ /* 0x000fe20000000800 */
[----:B------:R-:W0:Y:S01]  /*0010*/  S2R R0, SR_TID.X ;  /* 0x0000000000007919 */ /* 0x000e220000002100 */
[----:B------:R-:W1:Y:S02]  /*0020*/  LDCU UR5, c[0x0][0x398] ;  /* 0x00007300ff0577ac */ /* 0x000e640008000800 */
[----:B-1----:R-:W-:Y:S02]  /*0030*/  MOV R18, UR5 ;  /* 0x0000000500127c02 */ /* 0x002fe40008000f00 */
[----:B0-----:R-:W-:-:S13]  /*0040*/  ISETP.NE.AND P0, PT, R0, RZ, PT ;  /* 0x000000ff0000720c */ /* 0x001fda0003f05270 */
[----:B------:R-:W-:Y:S05]  /*0050*/  @P0 EXIT ;  /* 0x000000000000094d */ /* 0x000fea0003800000 */
[----:B------:R-:W0:Y:S01]  /*0060*/  LDC R0, c[0x0][0x39c] ;  /* 0x0000e700ff007b82 */ /* 0x000e220000000800 */
[----:B------:R-:W1:Y:S07]  /*0070*/  LDCU.64 UR6, c[0x0][0x358] ;  /* 0x00006b00ff0677ac */ /* 0x000e6e0008000a00 */
[----:B------:R-:W2:Y:S08]  /*0080*/  LDC R9, c[0x0][0x398] ;  /* 0x0000e600ff097b82 */ /* 0x000eb00000000800 */
[----:B------:R-:W2:Y:S01]  /*0090*/  LDC.64 R14, c[0x0][0x390] ;  /* 0x0000e400ff0e7b82 */ /* 0x000ea20000000a00 */
[----:B0-----:R-:W-:-:S13]  /*00a0*/  ISETP.GE.AND P1, PT, R0, 0x2, PT ;  /* 0x000000020000780c */ /* 0x001fda0003f26270 */
[----:B------:R-:W1:Y:S02]  /*00b0*/  @P1 LDC.64 R4, c[0x0][0x388] ;  /* 0x0000e200ff041b82 */ /* 0x000e640000000a00 */
[----:B-1----:R-:W3:Y:S04]  /*00c0*/  @P1 LDG.E.CONSTANT R2, desc[UR6][R4.64+0x4] ;  /* 0x0000040604021981 */ /* 0x002ee8000c1e9900 */
[----:B------:R-:W3:Y:S01]  /*00d0*/  @P1 LDG.E.CONSTANT R3, desc[UR6][R4.64] ;  /* 0x0000000604031981 */ /* 0x000ee2000c1e9900 */
[----:B------:R-:W-:Y:S02]  /*00e0*/  MOV R7, 0xffffffff ;  /* 0xffffffff00077802 */ /* 0x000fe40000000f00 */
[----:B---3--:R-:W-:Y:S01]  /*00f0*/  @P1 FSETP.GT.AND P0, PT, R2, R3, PT ;  /* 0x000000030200120b */ /* 0x008fe20003f04000 */
[----:B------:R-:W-:-:S05]  /*0100*/  @P1 IMAD.MOV.U32 R2, RZ, RZ, -0x1 ;  /* 0xffffffffff021424 */ /* 0x000fca00078e00ff */
[----:B------:R-:W-:Y:S01]  /*0110*/  @P1 SEL R7, R2, 0xfffffffe, !P0 ;  /* 0xfffffffe02071807 */ /* 0x000fe20004000000 */
[C---:B--2---:R-:W-:Y:S01]  /*0120*/  IMAD.WIDE R2, R9.reuse, 0x4, R14 ;  /* 0x0000000409027825 */ /* 0x044fe200078e020e */
[----:B------:R-:W-:Y:S02]  /*0130*/  ISETP.GE.AND P0, PT, R9, 0x2, PT ;  /* 0x000000020900780c */ /* 0x000fe40003f06270 */
[----:B------:R-:W-:-:S05]  /*0140*/  IADD3 R25, PT, PT, R7, R0, RZ ;  /* 0x0000000007197210 */ /* 0x000fca0007ffe0ff */
[----:B------:R0:W-:Y:S06]  /*0150*/  STG.E desc[UR6][R2.64+-0x4], R25 ;  /* 0xfffffc1902007986 */ /* 0x0001ec000c101906 */
[----:B------:R-:W-:Y:S05]  /*0160*/  @!P0 EXIT ;  /* 0x000000000000894d */ /* 0x000fea0003800000 */
[----:B0-----:R-:W-:-:S04]  /*0170*/  IADD3 R2, PT, PT, R9, -0x2, RZ ;  /* 0xfffffffe09027810 */ /* 0x001fc80007ffe0ff */
[----:B------:R-:W-:Y:S01]  /*0180*/  ISETP.GE.U32.AND P0, PT, R2, 0xf, PT ;  /* 0x0000000f0200780c */ /* 0x000fe20003f06070 */
[----:B------:R-:W-:-:S05]  /*0190*/  VIADD R2, R9, 0xffffffff ;  /* 0xffffffff09027836 */ /* 0x000fca0000000000 */
[----:B------:R-:W-:-:S07]  /*01a0*/  LOP3.LUT R4, R2, 0xf, RZ, 0xc0, !PT ;  /* 0x0000000f02047812 */ /* 0x000fce00078ec0ff */
[----:B------:R-:W-:Y:S05]  /*01b0*/  @!P0 BRA `(.L_x_0) ;  /* 0x00000008001c8947 */ /* 0x000fea0003800000 */
[----:B------:R-:W0:Y:S01]  /*01c0*/  LDC.64 R12, c[0x0][0x380] ;  /* 0x0000e000ff0c7b82 */ /* 0x000e220000000a00 */
[----:B------:R-:W-:Y:S01]  /*01d0*/  LOP3.LUT R5, R2, 0xfffffff0, RZ, 0xc0, !PT ;  /* 0xfffffff002057812 */ /* 0x000fe200078ec0ff */
[----:B------:R-:W-:Y:S01]  /*01e0*/  UMOV UR4, URZ ;  /* 0x000000ff00047c82 */ /* 0x000fe20008000000 */
[----:B------:R-:W-:-:S07]  /*01f0*/  MOV R11, UR5 ;  /* 0x00000005000b7c02 */ /* 0x000fce0008000f00 */
.L_x_1:
[----:B-1----:R-:W-:-:S05]  /*0200*/  IADD3 R3, PT, PT, R11, -0x1, RZ ;  /* 0xffffffff0b037810 */ /* 0x002fca0007ffe0ff */
[----:B------:R-:W-:-:S04]  /*0210*/  IMAD R7, R3, R0, R25 ;  /* 0x0000000003077224 */ /* 0x000fc800078e0219 */
[----:B0-----:R-:W-:-:S06]  /*0220*/  IMAD.WIDE R6, R7, 0x4, R12 ;  /* 0x0000000407067825 */ /* 0x001fcc00078e020c */
[----:B------:R-:W2:Y:S01]  /*0230*/  LDG.E.CONSTANT R6, desc[UR6][R6.64] ;  /* 0x0000000606067981 */ /* 0x000ea2000c1e9900 */
[----:B------:R-:W-:Y:S02]  /*0240*/  IMAD R3, R3, R0, -R0 ;  /* 0x0000000003037224 */ /* 0x000fe400078e0a00 */
[----:B--2---:R-:W-:-:S05]  /*0250*/  IMAD.IADD R22, R25, 0x1, -R6 ;  /* 0x0000000119167824 */ /* 0x004fca00078e0a06 */
[----:B------:R-:W-:-:S05]  /*0260*/  IADD3 R9, PT, PT, R22, R3, RZ ;  /* 0x0000000316097210 */ /* 0x000fca0007ffe0ff */
[----:B------:R-:W-:-:S06]  /*0270*/  IMAD.WIDE R8, R9, 0x4, R12 ;  /* 0x0000000409087825 */ /* 0x000fcc00078e020c */
[----:B------:R-:W2:Y:S01]  /*0280*/  LDG.E.CONSTANT R9, desc[UR6][R8.64] ;  /* 0x0000000608097981 */ /* 0x000ea2000c1e9900 */
[----:B------:R-:W-:Y:S01]  /*0290*/  IADD3 R3, PT, PT, R3, -R0, RZ ;  /* 0x8000000003037210 */ /* 0x000fe20007ffe0ff */
        /* <DEDUP_REMOVED lines=27> */
[----:B------:R-:W-:-:S05]  /*0450*/  IMAD.WIDE R8, R9, 0x4, R12 ;  /* 0x0000000409087825 */ /* 0x000fca00078e020c */
        /* <DEDUP_REMOVED lines=26> */
[----:B------:R-:W-:Y:S01]  /*0600*/  IADD3 R9, PT, PT, R11, -0x2, RZ ;  /* 0xfffffffe0b097810 */ /* 0x000fe20007ffe0ff */
[----:B------:R-:W-:-:S04]  /*0610*/  IMAD.IADD R10, R3, 0x1, -R0 ;  /* 0x00000001030a7824 */ /* 0x000fc800078e0a00 */
[----:B------:R-:W-:-:S05]  /*0620*/  IMAD.WIDE.U32 R8, R9, 0x4, R14 ;  /* 0x0000000409087825 */ /* 0x000fca00078e000e */
[----:B------:R0:W-:Y:S01]  /*0630*/  STG.E desc[UR6][R8.64], R22 ;  /* 0x0000001608007986 */ /* 0x0001e2000c101906 */
[----:B--2---:R-:W-:-:S04]  /*0640*/  IADD3 R3, PT, PT, R7, -R16, RZ ;  /* 0x8000001007037210 */ /* 0x004fc80007ffe0ff */
[----:B------:R-:W-:-:S05]  /*0650*/  IADD3 R17, PT, PT, R3, R10, RZ ;  /* 0x0000000a03117210 */ /* 0x000fca0007ffe0ff */
[----:B0-----:R-:W-:-:S05]  /*0660*/  IMAD.WIDE R8, R17, 0x4, R12 ;  /* 0x0000000411087825 */ /* 0x001fca00078e020c */
[----:B------:R-:W2:Y:S01]  /*0670*/  LDG.E.CONSTANT R18, desc[UR6][R8.64] ;  /* 0x0000000608127981 */ /* 0x000ea2000c1e9900 */
[----:B------:R-:W-:Y:S01]  /*0680*/  IADD3 R22, PT, PT, R10, -R0, RZ ;  /* 0x800000000a167210 */ /* 0x000fe20007ffe0ff */
[----:B------:R-:W-:Y:S01]  /*0690*/  VIADD R19, R11, 0xfffffffd ;  /* 0xfffffffd0b137836 */ /* 0x000fe20000000000 */
[----:B--2---:R-:W-:-:S03]  /*06a0*/  IADD3 R10, PT, PT, R3, -R18, RZ ;  /* 0x80000012030a7210 */ /* 0x004fc60007ffe0ff */
[----:B------:R-:W-:-:S04]  /*06b0*/  IMAD.WIDE.U32 R18, R19, 0x4, R14 ;  /* 0x0000000413127825 */ /* 0x000fc800078e000e */
[----:B------:R-:W-:Y:S01]  /*06c0*/  IMAD.IADD R17, R10, 0x1, R22 ;  /* 0x000000010a117824 */ /* 0x000fe200078e0216 */
[----:B------:R0:W-:Y:S03]  /*06d0*/  STG.E desc[UR6][R18.64], R20 ;  /* 0x0000001412007986 */ /* 0x0001e6000c101906 */
[----:B------:R-:W-:-:S06]  /*06e0*/  IMAD.WIDE R16, R17, 0x4, R12 ;  /* 0x0000000411107825 */ /* 0x000fcc00078e020c */
[----:B------:R-:W2:Y:S02]  /*06f0*/  LDG.E.CONSTANT R17, desc[UR6][R16.64] ;  /* 0x0000000610117981 */ /* 0x000ea4000c1e9900 */
[----:B--2---:R-:W-:-:S04]  /*0700*/  IADD3 R9, PT, PT, R10, -R17, RZ ;  /* 0x800000110a097210 */ /* 0x004fc80007ffe0ff */
[----:B------:R-:W-:-:S05]  /*0710*/  IADD3 R22, PT, PT, R9, -R0, R22 ;  /* 0x8000000009167210 */ /* 0x000fca0007ffe016 */
[----:B------:R-:W-:-:S05]  /*0720*/  IMAD.WIDE R16, R22, 0x4, R12 ;  /* 0x0000000416107825 */ /* 0x000fca00078e020c */
[----:B------:R1:W2:Y:S01]  /*0730*/  LDG.E.CONSTANT R8, desc[UR6][R16.64] ;  /* 0x0000000610087981 */ /* 0x0002a2000c1e9900 */
[----:B------:R-:W-:Y:S01]  /*0740*/  IADD3 R22, PT, PT, R11, -0x4, RZ ;  /* 0xfffffffc0b167810 */ /* 0x000fe20007ffe0ff */
[----:B------:R-:W-:-:S04]  /*0750*/  UIADD3 UR4, UPT, UPT, UR4, 0x10, URZ ;  /* 0x0000001004047890 */ /* 0x000fc8000fffe0ff */
[----:B0-----:R-:W-:Y:S02]  /*0760*/  IMAD.WIDE.U32 R18, R22, 0x4, R14 ;  /* 0x0000000416127825 */ /* 0x001fe400078e000e */
[----:B------:R-:W-:Y:S02]  /*0770*/  ISETP.NE.AND P0, PT, R5, UR4, PT ;  /* 0x0000000405007c0c */ /* 0x000fe4000bf05270 */
[C---:B------:R-:W-:Y:S01]  /*0780*/  VIADD R22, R11.reuse, 0xfffffffb ;  /* 0xfffffffb0b167836 */ /* 0x040fe20000000000 */
[----:B------:R0:W-:Y:S01]  /*0790*/  STG.E desc[UR6][R18.64], R21 ;  /* 0x0000001512007986 */ /* 0x0001e2000c101906 */
[----:B-1----:R-:W-:-:S05]  /*07a0*/  IADD3 R17, PT, PT, R11, -0x7, RZ ;  /* 0xfffffff90b117810 */ /* 0x002fca0007ffe0ff */
[----:B------:R-:W-:-:S04]  /*07b0*/  IMAD.WIDE.U32 R16, R17, 0x4, R14 ;  /* 0x0000000411107825 */ /* 0x000fc800078e000e */
[----:B0-----:R-:W-:Y:S01]  /*07c0*/  IMAD.WIDE.U32 R20, R22, 0x4, R14 ;  /* 0x0000000416147825 */ /* 0x001fe200078e000e */
[----:B------:R-:W-:-:S03]  /*07d0*/  IADD3 R22, PT, PT, R11, -0x6, RZ ;  /* 0xfffffffa0b167810 */ /* 0x000fc60007ffe0ff */
[----:B------:R-:W-:Y:S01]  /*07e0*/  VIADD R19, R11, 0xfffffff8 ;  /* 0xfffffff80b137836 */ /* 0x000fe20000000000 */
[----:B------:R0:W-:Y:S03]  /*07f0*/  STG.E desc[UR6][R20.64], R23 ;  /* 0x0000001714007986 */ /* 0x0001e6000c101906 */
[----:B------:R-:W-:-:S04]  /*0800*/  IMAD.WIDE.U32 R18, R19, 0x4, R14 ;  /* 0x0000000413127825 */ /* 0x000fc800078e000e */
[--C-:B0-----:R-:W-:Y:S01]  /*0810*/  IMAD.WIDE.U32 R22, R22, 0x4, R14.reuse ;  /* 0x0000000416167825 */ /* 0x101fe200078e000e */
[C---:B------:R-:W-:Y:S02]  /*0820*/  IADD3 R20, PT, PT, R11.reuse, -0x9, RZ ;  /* 0xfffffff70b147810 */ /* 0x040fe40007ffe0ff */
[C---:B------:R-:W-:Y:S02]  /*0830*/  IADD3 R21, PT, PT, R11.reuse, -0xa, RZ ;  /* 0xfffffff60b157810 */ /* 0x040fe40007ffe0ff */
[----:B------:R-:W-:Y:S04]  /*0840*/  STG.E desc[UR6][R22.64], R28 ;  /* 0x0000001c16007986 */ /* 0x000fe8000c101906 */
[----:B------:R0:W-:Y:S04]  /*0850*/  STG.E desc[UR6][R16.64], R27 ;  /* 0x0000001b10007986 */ /* 0x0001e8000c101906 */
[----:B------:R1:W-:Y:S01]  /*0860*/  STG.E desc[UR6][R18.64], R29 ;  /* 0x0000001d12007986 */ /* 0x0003e2000c101906 */
[----:B0-----:R-:W-:Y:S01]  /*0870*/  IMAD.WIDE.U32 R16, R20, 0x4, R14 ;  /* 0x0000000414107825 */ /* 0x001fe200078e000e */
[----:B------:R-:W-:-:S03]  /*0880*/  IADD3 R27, PT, PT, R11, -0xc, RZ ;  /* 0xfffffff40b1b7810 */ /* 0x000fc60007ffe0ff */
[----:B------:R-:W-:Y:S01]  /*0890*/  VIADD R20, R11, 0xfffffff5 ;  /* 0xfffffff50b147836 */ /* 0x000fe20000000000 */
[----:B------:R0:W-:Y:S01]  /*08a0*/  STG.E desc[UR6][R16.64], R6 ;  /* 0x0000000610007986 */ /* 0x0001e2000c101906 */
[----:B-1----:R-:W-:-:S04]  /*08b0*/  IMAD.WIDE.U32 R18, R21, 0x4, R14 ;  /* 0x0000000415127825 */ /* 0x002fc800078e000e */
[--C-:B------:R-:W-:Y:S01]  /*08c0*/  IMAD.WIDE.U32 R22, R20, 0x4, R14.reuse ;  /* 0x0000000414167825 */ /* 0x100fe200078e000e */
[----:B------:R1:W-:Y:S03]  /*08d0*/  STG.E desc[UR6][R18.64], R26 ;  /* 0x0000001a12007986 */ /* 0x0003e6000c101906 */
[--C-:B------:R-:W-:Y:S01]  /*08e0*/  IMAD.WIDE.U32 R20, R27, 0x4, R14.reuse ;  /* 0x000000041b147825 */ /* 0x100fe200078e000e */
[C---:B------:R-:W-:Y:S01]  /*08f0*/  IADD3 R27, PT, PT, R11.reuse, -0xd, RZ ;  /* 0xfffffff30b1b7810 */ /* 0x040fe20007ffe0ff */
[----:B------:R-:W-:Y:S01]  /*0900*/  STG.E desc[UR6][R22.64], R25 ;  /* 0x0000001916007986 */ /* 0x000fe2000c101906 */
[C---:B0-----:R-:W-:Y:S01]  /*0910*/  IADD3 R17, PT, PT, R11.reuse, -0xf, RZ ;  /* 0xfffffff10b117810 */ /* 0x041fe20007ffe0ff */
[----:B------:R-:W-:Y:S02]  /*0920*/  VIADD R29, R11, 0xfffffff2 ;  /* 0xfffffff20b1d7836 */ /* 0x000fe40000000000 */
[----:B------:R0:W-:Y:S02]  /*0930*/  STG.E desc[UR6][R20.64], R24 ;  /* 0x0000001814007986 */ /* 0x0001e4000c101906 */
[----:B------:R-:W-:Y:S01]  /*0940*/  IMAD.WIDE.U32 R28, R29, 0x4, R14 ;  /* 0x000000041d1c7825 */ /* 0x000fe200078e000e */
[----:B-1----:R-:W-:-:S03]  /*0950*/  IADD3 R19, PT, PT, R11, -0x11, RZ ;  /* 0xffffffef0b137810 */ /* 0x002fc60007ffe0ff */
[----:B------:R-:W-:Y:S02]  /*0960*/  VIADD R11, R11, 0xfffffff0 ;  /* 0xfffffff00b0b7836 */ /* 0x000fe40000000000 */
[----:B------:R-:W-:-:S04]  /*0970*/  IMAD.WIDE.U32 R16, R17, 0x4, R14 ;  /* 0x0000000411107825 */ /* 0x000fc800078e000e */
[----:B0-----:R-:W-:-:S04]  /*0980*/  IMAD.WIDE.U32 R20, R27, 0x4, R14 ;  /* 0x000000041b147825 */ /* 0x001fc800078e000e */
[--C-:B------:R-:W-:Y:S01]  /*0990*/  IMAD.WIDE.U32 R22, R11, 0x4, R14.reuse ;  /* 0x000000040b167825 */ /* 0x100fe200078e000e */
[----:B------:R1:W-:Y:S03]  /*09a0*/  STG.E desc[UR6][R20.64], R7 ;  /* 0x0000000714007986 */ /* 0x0003e6000c101906 */
[----:B------:R-:W-:Y:S01]  /*09b0*/  IMAD.WIDE.U32 R18, R19, 0x4, R14 ;  /* 0x0000000413127825 */ /* 0x000fe200078e000e */
[----:B------:R1:W-:Y:S04]  /*09c0*/  STG.E desc[UR6][R28.64], R3 ;  /* 0x000000031c007986 */ /* 0x0003e8000c101906 */
[----:B------:R1:W-:Y:S04]  /*09d0*/  STG.E desc[UR6][R16.64], R10 ;  /* 0x0000000a10007986 */ /* 0x0003e8000c101906 */
[----:B------:R1:W-:Y:S01]  /*09e0*/  STG.E desc[UR6][R22.64], R9 ;  /* 0x0000000916007986 */ /* 0x0003e2000c101906 */
[----:B--2---:R-:W-:-:S05]  /*09f0*/  IADD3 R25, PT, PT, R9, -R8, RZ ;  /* 0x8000000809197210 */ /* 0x004fca0007ffe0ff */
[----:B------:R1:W-:Y:S01]  /*0a00*/  STG.E desc[UR6][R18.64], R25 ;  /* 0x0000001912007986 */ /* 0x0003e2000c101906 */
[----:B------:R-:W-:Y:S05]  /*0a10*/  @P0 BRA `(.L_x_1) ;  /* 0xfffffff400f80947 */ /* 0x000fea000383ffff */
[----:B-1----:R-:W-:-:S07]  /*0a20*/  MOV R18, R11 ;  /* 0x0000000b00127202 */ /* 0x002fce0000000f00 */
.L_x_0:
[----:B------:R-:W-:-:S13]  /*0a30*/  ISETP.NE.AND P0, PT, R4, RZ, PT ;  /* 0x000000ff0400720c */ /* 0x000fda0003f05270 */
[----:B------:R-:W-:Y:S05]  /*0a40*/  @!P0 EXIT ;  /* 0x000000000000894d */ /* 0x000fea0003800000 */
[----:B------:R-:W-:Y:S02]  /*0a50*/  ISETP.GE.U32.AND P0, PT, R4, 0x8, PT ;  /* 0x000000080400780c */ /* 0x000fe40003f06070 */
[----:B------:R-:W-:-:S04]  /*0a60*/  LOP3.LUT R20, R2, 0x7, RZ, 0xc0, !PT ;  /* 0x0000000702147812 */ /* 0x000fc800078ec0ff */
[----:B------:R-:W-:-:S07]  /*0a70*/  ISETP.NE.AND P1, PT, R20, RZ, PT ;  /* 0x000000ff1400720c */ /* 0x000fce0003f25270 */
[----:B------:R-:W-:Y:S06]  /*0a80*/  @!P0 BRA `(.L_x_2) ;  /* 0x0000000400008947 */ /* 0x000fec0003800000 */
[----:B------:R-:W0:Y:S01]  /*0a90*/  LDC.64 R4, c[0x0][0x380] ;  /* 0x0000e000ff047b82 */ /* 0x000e220000000a00 */
[----:B------:R-:W-:-:S04]  /*0aa0*/  VIADD R3, R18, 0xffffffff ;  /* 0xffffffff12037836 */ /* 0x000fc80000000000 */
[----:B------:R-:W-:-:S04]  /*0ab0*/  IMAD R7, R3, R0, R25 ;  /* 0x0000000003077224 */ /* 0x000fc800078e0219 */
[----:B0-----:R-:W-:-:S06]  /*0ac0*/  IMAD.WIDE R6, R7, 0x4, R4 ;  /* 0x0000000407067825 */ /* 0x001fcc00078e0204 */
[----:B------:R-:W2:Y:S01]  /*0ad0*/  LDG.E.CONSTANT R6, desc[UR6][R6.64] ;  /* 0x0000000606067981 */ /* 0x000ea2000c1e9900 */
[----:B------:R-:W-:Y:S01]  /*0ae0*/  IMAD R3, R3, R0, -R0 ;  /* 0x0000000003037224 */ /* 0x000fe200078e0a00 */
[----:B--2---:R-:W-:-:S04]  /*0af0*/  IADD3 R25, PT, PT, R25, -R6, RZ ;  /* 0x8000000619197210 */ /* 0x004fc80007ffe0ff */
[----:B------:R-:W-:-:S05]  /*0b00*/  IADD3 R9, PT, PT, R25, R3, RZ ;  /* 0x0000000319097210 */ /* 0x000fca0007ffe0ff */
[----:B------:R-:W-:-:S06]  /*0b10*/  IMAD.WIDE R8, R9, 0x4, R4 ;  /* 0x0000000409087825 */ /* 0x000fcc00078e0204 */
[----:B------:R-:W2:Y:S01]  /*0b20*/  LDG.E.CONSTANT R8, desc[UR6][R8.64] ;  /* 0x0000000608087981 */ /* 0x000ea2000c1e9900 */
[----:B------:R-:W-:Y:S01]  /*0b30*/  IMAD.IADD R3, R3, 0x1, -R0 ;  /* 0x0000000103037824 */ /* 0x000fe200078e0a00 */
        /* <DEDUP_REMOVED lines=19> */
[----:B------:R-:W-:Y:S01]  /*0c70*/  IADD3 R12, PT, PT, R12, -R0, RZ ;  /* 0x800000000c0c7210 */ /* 0x000fe20007ffe0ff */
[----:B--2---:R-:W-:-:S05]  /*0c80*/  IMAD.IADD R19, R17, 0x1, -R10 ;  /* 0x0000000111137824 */ /* 0x004fca00078e0a0a */
[----:B------:R-:W-:-:S05]  /*0c90*/  IADD3 R7, PT, PT, R19, R12, RZ ;  /* 0x0000000c13077210 */ /* 0x000fca0007ffe0ff */
[----:B------:R-:W-:-:S06]  /*0ca0*/  IMAD.WIDE R6, R7, 0x4, R4 ;  /* 0x0000000407067825 */ /* 0x000fcc00078e0204 */
[----:B------:R-:W2:Y:S02]  /*0cb0*/  LDG.E.CONSTANT R6, desc[UR6][R6.64] ;  /* 0x0000000606067981 */ /* 0x000ea4000c1e9900 */
[----:B--2---:R-:W-:-:S04]  /*0cc0*/  IADD3 R21, PT, PT, R19, -R6, RZ ;  /* 0x8000000613157210 */ /* 0x004fc80007ffe0ff */
[----:B------:R-:W-:-:S05]  /*0cd0*/  IADD3 R9, PT, PT, R21, -R0, R12 ;  /* 0x8000000015097210 */ /* 0x000fca0007ffe00c */
[----:B------:R-:W-:-:S05]  /*0ce0*/  IMAD.WIDE R4, R9, 0x4, R4 ;  /* 0x0000000409047825 */ /* 0x000fca00078e0204 */
[----:B------:R0:W2:Y:S01]  /*0cf0*/  LDG.E.CONSTANT R16, desc[UR6][R4.64] ;  /* 0x0000000604107981 */ /* 0x0000a2000c1e9900 */
[C---:B------:R-:W-:Y:S01]  /*0d00*/  IADD3 R9, PT, PT, R18.reuse, -0x2, RZ ;  /* 0xfffffffe12097810 */ /* 0x040fe20007ffe0ff */
[C---:B------:R-:W-:Y:S01]  /*0d10*/  VIADD R13, R18.reuse, 0xfffffffd ;  /* 0xfffffffd120d7836 */ /* 0x040fe20000000000 */
[C---:B------:R-:W-:Y:S01]  /*0d20*/  IADD3 R23, PT, PT, R18.reuse, -0x4, RZ ;  /* 0xfffffffc12177810 */ /* 0x040fe20007ffe0ff */
[C---:B------:R-:W-:Y:S01]  /*0d30*/  VIADD R8, R18.reuse, 0xfffffff9 ;  /* 0xfffffff912087836 */ /* 0x040fe20000000000 */
[C---:B------:R-:W-:Y:S01]  /*0d40*/  IADD3 R7, PT, PT, R18.reuse, -0x5, RZ ;  /* 0xfffffffb12077810 */ /* 0x040fe20007ffe0ff */
[--C-:B------:R-:W-:Y:S01]  /*0d50*/  IMAD.WIDE.U32 R10, R9, 0x4, R14.reuse ;  /* 0x00000004090a7825 */ /* 0x100fe200078e000e */
[C---:B------:R-:W-:Y:S02]  /*0d60*/  IADD3 R9, PT, PT, R18.reuse, -0x6, RZ ;  /* 0xfffffffa12097810 */ /* 0x040fe40007ffe0ff */
[C---:B------:R-:W-:Y:S01]  /*0d70*/  IADD3 R24, PT, PT, R18.reuse, -0x9, RZ ;  /* 0xfffffff712187810 */ /* 0x040fe20007ffe0ff */
[--C-:B------:R-:W-:Y:S01]  /*0d80*/  IMAD.WIDE.U32 R12, R13, 0x4, R14.reuse ;  /* 0x000000040d0c7825 */ /* 0x100fe200078e000e */
[----:B------:R-:W-:Y:S01]  /*0d90*/  IADD3 R18, PT, PT, R18, -0x8, RZ ;  /* 0xfffffff812127810 */ /* 0x000fe20007ffe0ff */
[----:B------:R-:W-:Y:S02]  /*0da0*/  STG.E desc[UR6][R10.64], R25 ;  /* 0x000000190a007986 */ /* 0x000fe4000c101906 */
[----:B------:R-:W-:-:S02]  /*0db0*/  IMAD.WIDE.U32 R22, R23, 0x4, R14 ;  /* 0x0000000417167825 */ /* 0x000fc400078e000e */
[----:B------:R1:W-:Y:S02]  /*0dc0*/  STG.E desc[UR6][R12.64], R27 ;  /* 0x0000001b0c007986 */ /* 0x0003e4000c101906 */
[--C-:B0-----:R-:W-:Y:S02]  /*0dd0*/  IMAD.WIDE.U32 R4, R7, 0x4, R14.reuse ;  /* 0x0000000407047825 */ /* 0x101fe400078e000e */
[----:B------:R0:W-:Y:S02]  /*0de0*/  STG.E desc[UR6][R22.64], R29 ;  /* 0x0000001d16007986 */ /* 0x0001e4000c101906 */
[--C-:B------:R-:W-:Y:S02]  /*0df0*/  IMAD.WIDE.U32 R6, R9, 0x4, R14.reuse ;  /* 0x0000000409067825 */ /* 0x100fe400078e000e */
[----:B------:R0:W-:Y:S02]  /*0e00*/  STG.E desc[UR6][R4.64], R3 ;  /* 0x0000000304007986 */ /* 0x0001e4000c101906 */
[----:B------:R-:W-:-:S02]  /*0e10*/  IMAD.WIDE.U32 R8, R8, 0x4, R14 ;  /* 0x0000000408087825 */ /* 0x000fc400078e000e */
[----:B------:R0:W-:Y:S02]  /*0e20*/  STG.E desc[UR6][R6.64], R17 ;  /* 0x0000001106007986 */ /* 0x0001e4000c101906 */
[--C-:B-1----:R-:W-:Y:S02]  /*0e30*/  IMAD.WIDE.U32 R12, R18, 0x4, R14.reuse ;  /* 0x00000004120c7825 */ /* 0x102fe400078e000e */
[----:B------:R0:W-:Y:S02]  /*0e40*/  STG.E desc[UR6][R8.64], R19 ;  /* 0x0000001308007986 */ /* 0x0001e4000c101906 */
[----:B------:R-:W-:Y:S02]  /*0e50*/  IMAD.WIDE.U32 R10, R24, 0x4, R14 ;  /* 0x00000004180a7825 */ /* 0x000fe400078e000e */
[----:B------:R0:W-:Y:S01]  /*0e60*/  STG.E desc[UR6][R12.64], R21 ;  /* 0x000000150c007986 */ /* 0x0001e2000c101906 */
[----:B--2---:R-:W-:-:S05]  /*0e70*/  IADD3 R25, PT, PT, R21, -R16, RZ ;  /* 0x8000001015197210 */ /* 0x004fca0007ffe0ff */
[----:B------:R0:W-:Y:S02]  /*0e80*/  STG.E desc[UR6][R10.64], R25 ;  /* 0x000000190a007986 */ /* 0x0001e4000c101906 */
.L_x_2:
[----:B------:R-:W-:Y:S05]  /*0e90*/  @!P1 EXIT ;  /* 0x000000000000994d */ /* 0x000fea0003800000 */
[----:B------:R-:W-:Y:S02]  /*0ea0*/  ISETP.GE.U32.AND P0, PT, R20, 0x4, PT ;  /* 0x000000041400780c */ /* 0x000fe40003f06070 */
[----:B------:R-:W-:-:S04]  /*0eb0*/  LOP3.LUT R2, R2, 0x3, RZ, 0xc0, !PT ;  /* 0x0000000302027812 */ /* 0x000fc800078ec0ff */
[----:B------:R-:W-:-:S07]  /*0ec0*/  ISETP.NE.AND P1, PT, R2, RZ, PT ;  /* 0x000000ff0200720c */ /* 0x000fce0003f25270 */
[----:B------:R-:W-:Y:S06]  /*0ed0*/  @!P0 BRA `(.L_x_3) ;  /* 0x0000000000808947 */ /* 0x000fec0003800000 */
[----:B0-----:R-:W0:Y:S01]  /*0ee0*/  LDC.64 R4, c[0x0][0x380] ;  /* 0x0000e000ff047b82 */ /* 0x001e220000000a00 */
        /* <DEDUP_REMOVED lines=16> */
[----:B------:R-:W-:-:S06]  /*0ff0*/  IMAD.WIDE R8, R9, 0x4, R4 ;  /* 0x0000000409087825 */ /* 0x000fcc00078e0204 */
[----:B------:R-:W2:Y:S01]  /*1000*/  LDG.E.CONSTANT R8, desc[UR6][R8.64] ;  /* 0x0000000608087981 */ /* 0x000ea2000c1e9900 */
[C---:B------:R-:W-:Y:S01]  /*1010*/  IADD3 R5, PT, PT, R18.reuse, -0x2, RZ ;  /* 0xfffffffe12057810 */ /* 0x040fe20007ffe0ff */
[C---:B------:R-:W-:Y:S01]  /*1020*/  VIADD R11, R18.reuse, 0xfffffffd ;  /* 0xfffffffd120b7836 */ /* 0x040fe20000000000 */
[C---:B------:R-:W-:Y:S02]  /*1030*/  IADD3 R17, PT, PT, R18.reuse, -0x5, RZ ;  /* 0xfffffffb12117810 */ /* 0x040fe40007ffe0ff */
[----:B------:R-:W-:Y:S01]  /*1040*/  IADD3 R18, PT, PT, R18, -0x4, RZ ;  /* 0xfffffffc12127810 */ /* 0x000fe20007ffe0ff */
[----:B------:R-:W-:-:S04]  /*1050*/  IMAD.WIDE.U32 R4, R5, 0x4, R14 ;  /* 0x0000000405047825 */ /* 0x000fc800078e000e */
[--C-:B------:R-:W-:Y:S01]  /*1060*/  IMAD.WIDE.U32 R10, R11, 0x4, R14.reuse ;  /* 0x000000040b0a7825 */ /* 0x100fe200078e000e */
[----:B------:R1:W-:Y:S03]  /*1070*/  STG.E desc[UR6][R4.64], R3 ;  /* 0x0000000304007986 */ /* 0x0003e6000c101906 */
[--C-:B------:R-:W-:Y:S01]  /*1080*/  IMAD.WIDE.U32 R12, R18, 0x4, R14.reuse ;  /* 0x00000004120c7825 */ /* 0x100fe200078e000e */
[----:B------:R1:W-:Y:S03]  /*1090*/  STG.E desc[UR6][R10.64], R6 ;  /* 0x000000060a007986 */ /* 0x0003e6000c101906 */
[----:B------:R-:W-:Y:S01]  /*10a0*/  IMAD.WIDE.U32 R16, R17, 0x4, R14 ;  /* 0x0000000411107825 */ /* 0x000fe200078e000e */
[----:B------:R1:W-:Y:S01]  /*10b0*/  STG.E desc[UR6][R12.64], R19 ;  /* 0x000000130c007986 */ /* 0x0003e2000c101906 */
[----:B--2---:R-:W-:-:S05]  /*10c0*/  IADD3 R25, PT, PT, R19, -R8, RZ ;  /* 0x8000000813197210 */ /* 0x004fca0007ffe0ff */
[----:B------:R1:W-:Y:S02]  /*10d0*/  STG.E desc[UR6][R16.64], R25 ;  /* 0x0000001910007986 */ /* 0x0003e4000c101906 */
.L_x_3:
[----:B------:R-:W-:Y:S05]  /*10e0*/  @!P1 EXIT ;  /* 0x000000000000994d */ /* 0x000fea0003800000 */
[----:B01----:R-:W0:Y:S01]  /*10f0*/  LDC.64 R4, c[0x0][0x380] ;  /* 0x0000e000ff047b82 */ /* 0x003e220000000a00 */
[----:B------:R-:W-:Y:S01]  /*1100*/  VIADD R3, R18, 0xffffffff ;  /* 0xffffffff12037836 */ /* 0x000fe20000000000 */
[----:B------:R-:W-:-:S03]  /*1110*/  IADD3 R9, PT, PT, -R2, RZ, RZ ;  /* 0x000000ff02097210 */ /* 0x000fc60007ffe1ff */
[----:B------:R-:W-:-:S07]  /*1120*/  IMAD R8, R3, R0, RZ ;  /* 0x0000000003087224 */ /* 0x000fce00078e02ff */
.L_x_4:
[----:B------:R-:W-:-:S05]  /*1130*/  IADD3 R3, PT, PT, R8, R25, RZ ;  /* 0x0000001908037210 */ /* 0x000fca0007ffe0ff */
[----:B0-----:R-:W-:-:S06]  /*1140*/  IMAD.WIDE R2, R3, 0x4, R4 ;  /* 0x0000000403027825 */ /* 0x001fcc00078e0204 */
[----:B------:R-:W2:Y:S01]  /*1150*/  LDG.E.CONSTANT R2, desc[UR6][R2.64] ;  /* 0x0000000602027981 */ /* 0x000ea2000c1e9900 */
[----:B------:R-:W-:Y:S02]  /*1160*/  IADD3 R9, PT, PT, R9, 0x1, RZ ;  /* 0x0000000109097810 */ /* 0x000fe40007ffe0ff */
[C---:B-1----:R-:W-:Y:S02]  /*1170*/  IADD3 R7, PT, PT, R18.reuse, -0x2, RZ ;  /* 0xfffffffe12077810 */ /* 0x042fe40007ffe0ff */
[----:B------:R-:W-:Y:S02]  /*1180*/  ISETP.NE.AND P0, PT, R9, RZ, PT ;  /* 0x000000ff0900720c */ /* 0x000fe40003f05270 */
[----:B------:R-:W-:Y:S01]  /*1190*/  IADD3 R18, PT, PT, R18, -0x1, RZ ;  /* 0xffffffff12127810 */ /* 0x000fe20007ffe0ff */
[----:B------:R-:W-:Y:S01]  /*11a0*/  IMAD.WIDE.U32 R6, R7, 0x4, R14 ;  /* 0x0000000407067825 */ /* 0x000fe200078e000e */
[----:B------:R-:W-:-:S03]  /*11b0*/  IADD3 R8, PT, PT, R8, -R0, RZ ;  /* 0x8000000008087210 */ /* 0x000fc60007ffe0ff */
[----:B--2---:R-:W-:-:S05]  /*11c0*/  IMAD.IADD R25, R25, 0x1, -R2 ;  /* 0x0000000119197824 */ /* 0x004fca00078e0a02 */
[----:B------:R1:W-:Y:S01]  /*11d0*/  STG.E desc[UR6][R6.64], R25 ;  /* 0x0000001906007986 */ /* 0x0003e2000c101906 */
[----:B------:R-:W-:Y:S05]  /*11e0*/  @P0 BRA `(.L_x_4) ;  /* 0xfffffffc00d00947 */ /* 0x000fea000383ffff */
[----:B------:R-:W-:Y:S05]  /*11f0*/  EXIT ;  /* 0x000000000000794d */ /* 0x000fea0003800000 */
.L_x_5:
[----:B------:R-:W-:-:S00]  /*1200*/  BRA `(.L_x_5) ;  /* 0xfffffffc00fc7947 */ /* 0x000fc0000383ffff */
[----:B------:R-:W-:-:S00]  /*1210*/  NOP ;  /* 0x0000000000007918 */ /* 0x000fc00000000000 */
        /* <DEDUP_REMOVED lines=14> */
.L_x_36:


//--------------------- .text.viterbi_forward     --------------------------
	.section	.text.viterbi_forward,"ax",@progbits
	.align	128
        .global         viterbi_forward
        .type           viterbi_forward,@function
        .size           viterbi_forward,(.L_x_37 - viterbi_forward)
        .other          viterbi_forward,@"STO_CUDA_ENTRY STV_DEFAULT"
viterbi_forward:
.text.viterbi_forward:
[----:B------:R-:W-:Y:S01]  /*0000*/  LDC R1, c[0x0][0x37c] ;  /* 0x0000df00ff017b82 */ /* 0x000fe20000000800 */
[----:B------:R-:W0:Y:S01]  /*0010*/  S2R R0, SR_TID.X ;  /* 0x0000000000007919 */ /* 0x000e220000002100 */
[----:B------:R-:W1:Y:S06]  /*0020*/  LDCU UR4, c[0x0][0x3a4] ;  /* 0x00007480ff0477ac */ /* 0x000e6c0008000800 */
[----:B------:R-:W2:Y:S01]  /*0030*/  S2UR UR5, SR_CgaCtaId ;  /* 0x00000000000579c3 */ /* 0x000ea20000008800 */
[----:B------:R-:W-:Y:S07]  /*0040*/  BSSY.RECONVERGENT B0, `(.L_x_6) ;  /* 0x000004a000007945 */ /* 0x000fee0003800200 */
[----:B------:R-:W3:Y:S01]  /*0050*/  LDC R9, c[0x0][0x360] ;  /* 0x0000d800ff097b82 */ /* 0x000ee20000000800 */
[----:B-1----:R-:W-:Y:S01]  /*0060*/  IMAD.U32 R11, RZ, RZ, UR4 ;  /* 0x00000004ff0b7e24 */ /* 0x002fe2000f8e00ff */
[----:B------:R-:W-:-:S02]  /*0070*/  UMOV UR4, 0x400 ;  /* 0x0000040000047882 */ /* 0x000fc40000000000 */
[----:B--2---:R-:W-:Y:S02]  /*0080*/  ULEA UR4, UR5, UR4, 0x18 ;  /* 0x0000000405047291 */ /* 0x004fe4000f8ec0ff */
[----:B0-----:R-:W-:-:S04]  /*0090*/  ISETP.GE.AND P0, PT, R0, R11, PT ;  /* 0x0000000b0000720c */ /* 0x001fc80003f06270 */
[----:B------:R-:W-:Y:S01]  /*00a0*/  IMAD.U32 R10, RZ, RZ, UR4 ;  /* 0x00000004ff0a7e24 */ /* 0x000fe2000f8e00ff */
[----:B------:R-:W-:-:S08]  /*00b0*/  LEA R8, R11, UR4, 0x2 ;  /* 0x000000040b087c11 */ /* 0x000fd0000f8e10ff */
[----:B------:R-:W-:Y:S05]  /*00c0*/  @P0 BRA `(.L_x_7) ;  /* 0x0000000400040947 */ /* 0x000fea0003800000 */
[----:B---3--:R-:W0:Y:S01]  /*00d0*/  I2F.U32.RP R7, R9 ;  /* 0x0000000900077306 */ /* 0x008e220000209000 */
[----:B------:R-:W-:Y:S01]  /*00e0*/  IMAD.IADD R4, R0, 0x1, R9 ;  /* 0x0000000100047824 */ /* 0x000fe200078e0209 */
[----:B------:R-:W-:Y:S01]  /*00f0*/  ISETP.NE.U32.AND P2, PT, R9, RZ, PT ;  /* 0x000000ff0900720c */ /* 0x000fe20003f45070 */
[----:B------:R-:W-:Y:S03]  /*0100*/  BSSY.RECONVERGENT B1, `(.L_x_8) ;  /* 0x0000028000017945 */ /* 0x000fe60003800200 */
[CC--:B------:R-:W-:Y:S02]  /*0110*/  ISETP.GE.U32.AND P0, PT, R4.reuse, R11.reuse, PT ;  /* 0x0000000b0400720c */ /* 0x0c0fe40003f06070 */
[----:B------:R-:W-:Y:S01]  /*0120*/  VIMNMX.U32 R5, PT, PT, R4, R11, !PT ;  /* 0x0000000b04057248 */ /* 0x000fe20007fe0000 */
[----:B0-----:R-:W0:Y:S02]  /*0130*/  MUFU.RCP R7, R7 ;  /* 0x0000000700077308 */ /* 0x001e240000001000 */
[----:B0-----:R-:W-:-:S06]  /*0140*/  VIADD R2, R7, 0xffffffe ;  /* 0x0ffffffe07027836 */ /* 0x001fcc0000000000 */
[----:B------:R0:W1:Y:S02]  /*0150*/  F2I.FTZ.U32.TRUNC.NTZ R3, R2 ;  /* 0x0000000200037305 */ /* 0x000064000021f000 */
[----:B0-----:R-:W-:Y:S02]  /*0160*/  HFMA2 R2, -RZ, RZ, 0, 0 ;  /* 0x00000000ff027431 */ /* 0x001fe400000001ff */
[----:B-1----:R-:W-:-:S04]  /*0170*/  IMAD.MOV R6, RZ, RZ, -R3 ;  /* 0x000000ffff067224 */ /* 0x002fc800078e0a03 */
[----:B------:R-:W-:Y:S01]  /*0180*/  IMAD R13, R6, R9, RZ ;  /* 0x00000009060d7224 */ /* 0x000fe200078e02ff */
[----:B------:R-:W-:-:S03]  /*0190*/  SEL R6, RZ, 0x1, P0 ;  /* 0x00000001ff067807 */ /* 0x000fc60000000000 */
[----:B------:R-:W-:Y:S01]  /*01a0*/  IMAD.HI.U32 R3, R3, R13, R2 ;  /* 0x0000000d03037227 */ /* 0x000fe200078e0002 */
[----:B------:R-:W-:-:S05]  /*01b0*/  IADD3 R4, PT, PT, R5, -R4, -R6 ;  /* 0x8000000405047210 */ /* 0x000fca0007ffe806 */
[----:B------:R-:W-:-:S04]  /*01c0*/  IMAD.HI.U32 R3, R3, R4, RZ ;  /* 0x0000000403037227 */ /* 0x000fc800078e00ff */
[----:B------:R-:W-:-:S04]  /*01d0*/  IMAD.MOV R2, RZ, RZ, -R3 ;  /* 0x000000ffff027224 */ /* 0x000fc800078e0a03 */
[----:B------:R-:W-:-:S05]  /*01e0*/  IMAD R4, R9, R2, R4 ;  /* 0x0000000209047224 */ /* 0x000fca00078e0204 */
[----:B------:R-:W-:-:S13]  /*01f0*/  ISETP.GE.U32.AND P0, PT, R4, R9, PT ;  /* 0x000000090400720c */ /* 0x000fda0003f06070 */
[----:B------:R-:W-:Y:S02]  /*0200*/  @P0 IMAD.IADD R4, R4, 0x1, -R9 ;  /* 0x0000000104040824 */ /* 0x000fe400078e0a09 */
[----:B------:R-:W-:-:S03]  /*0210*/  @P0 VIADD R3, R3, 0x1 ;  /* 0x0000000103030836 */ /* 0x000fc60000000000 */
[----:B------:R-:W-:-:S13]  /*0220*/  ISETP.GE.U32.AND P1, PT, R4, R9, PT ;  /* 0x000000090400720c */ /* 0x000fda0003f26070 */
[----:B------:R-:W-:Y:S01]  /*0230*/  @P1 VIADD R3, R3, 0x1 ;  /* 0x0000000103031836 */ /* 0x000fe20000000000 */
[----:B------:R-:W-:-:S05]  /*0240*/  @!P2 LOP3.LUT R3, RZ, R9, RZ, 0x33, !PT ;  /* 0x00000009ff03a212 */ /* 0x000fca00078e33ff */
[----:B------:R-:W-:-:S05]  /*0250*/  IMAD.IADD R3, R6, 0x1, R3 ;  /* 0x0000000106037824 */ /* 0x000fca00078e0203 */
[C---:B------:R-:W-:Y:S02]  /*0260*/  LOP3.LUT R2, R3.reuse, 0x3, RZ, 0xc0, !PT ;  /* 0x0000000303027812 */ /* 0x040fe400078ec0ff */
[----:B------:R-:W-:Y:S02]  /*0270*/  ISETP.GE.U32.AND P1, PT, R3, 0x3, PT ;  /* 0x000000030300780c */ /* 0x000fe40003f26070 */
[----:B------:R-:W-:Y:S02]  /*0280*/  ISETP.NE.AND P0, PT, R2, 0x3, PT ;  /* 0x000000030200780c */ /* 0x000fe40003f05270 */
[----:B------:R-:W-:-:S11]  /*0290*/  MOV R2, R0 ;  /* 0x0000000000027202 */ /* 0x000fd60000000f00 */
[----:B------:R-:W-:Y:S05]  /*02a0*/  @!P0 BRA `(.L_x_9) ;  /* 0x0000000000348947 */ /* 0x000fea0003800000 */
[----:B------:R-:W-:Y:S02]  /*02b0*/  VIADD R3, R3, 0x1 ;  /* 0x0000000103037836 */ /* 0x000fe40000000000 */
[----:B------:R-:W-:Y:S02]  /*02c0*/  IMAD.MOV.U32 R4, RZ, RZ, RZ ;  /* 0x000000ffff047224 */ /* 0x000fe400078e00ff */
[----:B------:R-:W-:Y:S01]  /*02d0*/  IMAD.MOV.U32 R2, RZ, RZ, R0 ;  /* 0x000000ffff027224 */ /* 0x000fe200078e0000 */
[----:B------:R-:W-:Y:S01]  /*02e0*/  LOP3.LUT R3, R3, 0x3, RZ, 0xc0, !PT ;  /* 0x0000000303037812 */ /* 0x000fe200078ec0ff */
[----:B------:R-:W-:-:S07]  /*02f0*/  IMAD.MOV.U32 R7, RZ, RZ, -0xeb60d36 ;  /* 0xf149f2caff077424 */ /* 0x000fce00078e00ff */
.L_x_10:
[C---:B------:R-:W-:Y:S01]  /*0300*/  LEA R5, R2.reuse, UR4, 0x2 ;  /* 0x0000000402057c11 */ /* 0x040fe2000f8e10ff */
[----:B------:R-:W-:Y:S01]  /*0310*/  IMAD R6, R2, 0x4, R8 ;  /* 0x0000000402067824 */ /* 0x000fe200078e0208 */
[----:B------:R-:W-:Y:S01]  /*0320*/  IADD3 R4, PT, PT, R4, 0x1, RZ ;  /* 0x0000000104047810 */ /* 0x000fe20007ffe0ff */
[----:B------:R-:W-:Y:S02]  /*0330*/  IMAD.IADD R2, R9, 0x1, R2 ;  /* 0x0000000109027824 */ /* 0x000fe400078e0202 */
[----:B------:R0:W-:Y:S01]  /*0340*/  STS [R5], R7 ;  /* 0x0000000705007388 */ /* 0x0001e20000000800 */
[----:B------:R-:W-:-:S03]  /*0350*/  ISETP.NE.AND P0, PT, R4, R3, PT ;  /* 0x000000030400720c */ /* 0x000fc60003f05270 */
[----:B------:R0:W-:Y:S10]  /*0360*/  STS [R6], R7 ;  /* 0x0000000706007388 */ /* 0x0001f40000000800 */
[----:B0-----:R-:W-:Y:S05]  /*0370*/  @P0 BRA `(.L_x_10) ;  /* 0xfffffffc00e00947 */ /* 0x001fea000383ffff */
.L_x_9:
[----:B------:R-:W-:Y:S05]  /*0380*/  BSYNC.RECONVERGENT B1 ;  /* 0x0000000000017941 */ /* 0x000fea0003800200 */
.L_x_8:
[----:B------:R-:W-:Y:S05]  /*0390*/  @!P1 BRA `(.L_x_7) ;  /* 0x0000000000509947 */ /* 0x000fea0003800000 */
[----:B------:R-:W-:-:S07]  /*03a0*/  IMAD.MOV.U32 R7, RZ, RZ, -0xeb60d36 ;  /* 0xf149f2caff077424 */ /* 0x000fce00078e00ff */
.L_x_11:
[C---:B0-----:R-:W-:Y:S01]  /*03b0*/  LEA R16, R2.reuse, UR4, 0x2 ;  /* 0x0000000402107c11 */ /* 0x041fe2000f8e10ff */
[----:B------:R-:W-:Y:S01]  /*03c0*/  IMAD R18, R2, 0x4, R8 ;  /* 0x0000000402127824 */ /* 0x000fe200078e0208 */
[----:B------:R-:W-:-:S03]  /*03d0*/  LEA R2, R9, R2, 0x2 ;  /* 0x0000000209027211 */ /* 0x000fc600078e10ff */
[C---:B------:R-:W-:Y:S01]  /*03e0*/  IMAD R4, R9.reuse, 0x4, R16 ;  /* 0x0000000409047824 */ /* 0x040fe200078e0210 */
[C---:B------:R-:W-:Y:S01]  /*03f0*/  LEA R6, R9.reuse, R18, 0x2 ;  /* 0x0000001209067211 */ /* 0x040fe200078e10ff */
[----:B------:R0:W-:Y:S01]  /*0400*/  STS [R16], R7 ;  /* 0x0000000710007388 */ /* 0x0001e20000000800 */
[----:B------:R-:W-:Y:S01]  /*0410*/  ISETP.GE.AND P0, PT, R2, R11, PT ;  /* 0x0000000b0200720c */ /* 0x000fe20003f06270 */
[C---:B------:R-:W-:Y:S02]  /*0420*/  IMAD R12, R9.reuse, 0x4, R4 ;  /* 0x00000004090c7824 */ /* 0x040fe400078e0204 */
[C---:B------:R-:W-:Y:S01]  /*0430*/  IMAD R14, R9.reuse, 0x4, R6 ;  /* 0x00000004090e7824 */ /* 0x040fe200078e0206 */
[----:B------:R0:W-:Y:S01]  /*0440*/  STS [R18], R7 ;  /* 0x0000000712007388 */ /* 0x0001e20000000800 */
[C---:B------:R-:W-:Y:S02]  /*0450*/  IMAD R3, R9.reuse, 0x4, R12 ;  /* 0x0000000409037824 */ /* 0x040fe400078e020c */
[----:B------:R-:W-:Y:S01]  /*0460*/  IMAD R5, R9, 0x4, R14 ;  /* 0x0000000409057824 */ /* 0x000fe200078e020e */
[----:B------:R0:W-:Y:S04]  /*0470*/  STS [R4], R7 ;  /* 0x0000000704007388 */ /* 0x0001e80000000800 */
[----:B------:R0:W-:Y:S04]  /*0480*/  STS [R6], R7 ;  /* 0x0000000706007388 */ /* 0x0001e80000000800 */
[----:B------:R0:W-:Y:S04]  /*0490*/  STS [R12], R7 ;  /* 0x000000070c007388 */ /* 0x0001e80000000800 */
[----:B------:R0:W-:Y:S04]  /*04a0*/  STS [R14], R7 ;  /* 0x000000070e007388 */ /* 0x0001e80000000800 */
[----:B------:R0:W-:Y:S04]  /*04b0*/  STS [R3], R7 ;  /* 0x0000000703007388 */ /* 0x0001e80000000800 */
[----:B------:R0:W-:Y:S01]  /*04c0*/  STS [R5], R7 ;  /* 0x0000000705007388 */ /* 0x0001e20000000800 */
[----:B------:R-:W-:Y:S05]  /*04d0*/  @!P0 BRA `(.L_x_11) ;  /* 0xfffffffc00b48947 */ /* 0x000fea000383ffff */
.L_x_7:
[----:B------:R-:W-:Y:S05]  /*04e0*/  BSYNC.RECONVERGENT B0 ;  /* 0x0000000000007941 */ /* 0x000fea0003800200 */
.L_x_6:
[----:B------:R-:W-:Y:S01]  /*04f0*/  BAR.SYNC.DEFER_BLOCKING 0x0 ;  /* 0x0000000000007b1d */ /* 0x000fe20000010000 */
[----:B------:R-:W-:-:S05]  /*0500*/  ISETP.NE.AND P0, PT, R0, RZ, PT ;  /* 0x000000ff0000720c */ /* 0x000fca0003f05270 */
[----:B------:R-:W1:Y:S01]  /*0510*/  LDCU.64 UR6, c[0x0][0x358] ;  /* 0x00006b00ff0677ac */ /* 0x000e620008000a00 */
[----:B------:R-:W-:Y:S07]  /*0520*/  BSSY.RECONVERGENT B0, `(.L_x_12) ;  /* 0x000000d000007945 */ /* 0x000fee0003800200 */
[----:B------:R-:W-:Y:S05]  /*0530*/  @P0 BRA `(.L_x_13) ;  /* 0x00000000002c0947 */ /* 0x000fea0003800000 */
[----:B0-----:R-:W1:Y:S01]  /*0540*/  LDC.64 R2, c[0x0][0x388] ;  /* 0x0000e200ff027b82 */ /* 0x001e620000000a00 */
[----:B------:R-:W-:-:S07]  /*0550*/  ISETP.GE.AND P0, PT, R11, 0x2, PT ;  /* 0x000000020b00780c */ /* 0x000fce0003f06270 */
[----:B------:R-:W0:Y:S01]  /*0560*/  LDC.64 R6, c[0x0][0x380] ;  /* 0x0000e000ff067b82 */ /* 0x000e220000000a00 */
[----:B-1----:R-:W0:Y:S05]  /*0570*/  LDG.E.CONSTANT R5, desc[UR6][R2.64] ;  /* 0x0000000602057981 */ /* 0x002e2a000c1e9900 */
[----:B------:R-:W2:Y:S01]  /*0580*/  @P0 LDG.E.CONSTANT R13, desc[UR6][R2.64+0x4] ;  /* 0x00000406020d0981 */ /* 0x000ea2000c1e9900 */
[----:B0-----:R-:W-:-:S04]  /*0590*/  IMAD.WIDE R4, R5, 0x4, R6 ;  /* 0x0000000405047825 */ /* 0x001fc800078e0206 */
[----:B--2---:R-:W-:Y:S02]  /*05a0*/  @P0 IMAD.WIDE R6, R13, 0x4, R6 ;  /* 0x000000040d060825 */ /* 0x004fe400078e0206 */
[----:B------:R-:W2:Y:S04]  /*05b0*/  LDG.E.CONSTANT R4, desc[UR6][R4.64] ;  /* 0x0000000604047981 */ /* 0x000ea8000c1e9900 */
[----:B------:R-:W4:Y:S04]  /*05c0*/  @P0 LDG.E.CONSTANT R6, desc[UR6][R6.64] ;  /* 0x0000000606060981 */ /* 0x000f28000c1e9900 */
[----:B--2---:R2:W-:Y:S04]  /*05d0*/  STS [UR4], R4 ;  /* 0x00000004ff007988 */ /* 0x0045e80008000804 */
[----:B----4-:R2:W-:Y:S02]  /*05e0*/  @P0 STS [UR4+0x4], R6 ;  /* 0x00000406ff000988 */ /* 0x0105e40008000804 */
.L_x_13:
[----:B-1----:R-:W-:Y:S05]  /*05f0*/  BSYNC.RECONVERGENT B0 ;  /* 0x0000000000007941 */ /* 0x002fea0003800200 */
.L_x_12:
[----:B------:R-:W1:Y:S02]  /*0600*/  LDCU UR5, c[0x0][0x3a0] ;  /* 0x00007400ff0577ac */ /* 0x000e640008000800 */
[----:B-1----:R-:W-:Y:S01]  /*0610*/  UISETP.GE.AND UP0, UPT, UR5, 0x2, UPT ;  /* 0x000000020500788c */ /* 0x002fe2000bf06270 */
[----:B------:R-:W-:Y:S08]  /*0620*/  BAR.SYNC.DEFER_BLOCKING 0x0 ;  /* 0x0000000000007b1d */ /* 0x000ff00000010000 */
[----:B------:R-:W-:Y:S05]  /*0630*/  BRA.U !UP0, `(.L_x_14) ;  /* 0x0000000508247547 */ /* 0x000fea000b800000 */
[----:B0-----:R-:W-:Y:S02]  /*0640*/  VIADD R12, R11, 0xffffffff ;  /* 0xffffffff0b0c7836 */ /* 0x001fe40000000000 */
[----:B------:R-:W-:Y:S02]  /*0650*/  IMAD.U32 R2, RZ, RZ, UR4 ;  /* 0x00000004ff027e24 */ /* 0x000fe4000f8e00ff */
[----:B------:R-:W-:-:S07]  /*0660*/  IMAD.MOV.U32 R14, RZ, RZ, 0x1 ;  /* 0x00000001ff0e7424 */ /* 0x000fce00078e00ff */
.L_x_20:
[----:B--2---:R-:W0:Y:S01]  /*0670*/  LDC R4, c[0x0][0x3ac] ;  /* 0x0000eb00ff047b82 */ /* 0x004e220000000800 */
[----:B------:R-:W1:Y:S01]  /*0680*/  LDCU.64 UR8, c[0x0][0x3a0] ;  /* 0x00007400ff0877ac */ /* 0x000e620008000a00 */
[----:B------:R-:W-:Y:S01]  /*0690*/  LOP3.LUT R3, RZ, R14, RZ, 0x33, !PT ;  /* 0x0000000eff037212 */ /* 0x000fe200078e33ff */
[----:B------:R-:W-:Y:S01]  /*06a0*/  BSSY.RECONVERGENT B0, `(.L_x_15) ;  /* 0x000003b000007945 */ /* 0x000fe20003800200 */
[----:B------:R-:W-:Y:S01]  /*06b0*/  LEA R13, R14, 0x1, 0x1 ;  /* 0x000000010e0d7811 */ /* 0x000fe200078e08ff */
[----:B------:R-:W2:Y:S01]  /*06c0*/  LDCU UR10, c[0x0][0x3a4] ;  /* 0x00007480ff0a77ac */ /* 0x000ea20008000800 */
[----:B------:R-:W-:Y:S02]  /*06d0*/  IMAD.MOV.U32 R10, RZ, RZ, R8 ;  /* 0x000000ffff0a7224 */ /* 0x000fe400078e0008 */
[----:B------:R-:W-:Y:S02]  /*06e0*/  IMAD.MOV.U32 R8, RZ, RZ, R2 ;  /* 0x000000ffff087224 */ /* 0x000fe400078e0002 */
[----:B-1----:R-:W-:Y:S01]  /*06f0*/  VIADD R3, R3, UR8 ;  /* 0x0000000803037c36 */ /* 0x002fe20008000000 */
[----:B------:R-:W-:Y:S01]  /*0700*/  MOV R11, UR9 ;  /* 0x00000009000b7c02 */ /* 0x000fe20008000f00 */
[----:B------:R-:W1:Y:S02]  /*0710*/  LDCU.64 UR8, c[0x0][0x380] ;  /* 0x00007000ff0877ac */ /* 0x000e640008000a00 */
[----:B0-----:R-:W-:Y:S01]  /*0720*/  IMAD R3, R3, -0x2, R4 ;  /* 0xfffffffe03037824 */ /* 0x001fe200078e0204 */
[----:B------:R-:W-:-:S04]  /*0730*/  ISETP.GE.AND P0, PT, R13, R11, PT ;  /* 0x0000000b0d00720c */ /* 0x000fc80003f06270 */
[----:B------:R-:W-:Y:S02]  /*0740*/  VIMNMX R3, PT, PT, RZ, R3, !PT ;  /* 0x00000003ff037248 */ /* 0x000fe40007fe0100 */
[----:B------:R-:W-:-:S03]  /*0750*/  SEL R15, R13, R12, !P0 ;  /* 0x0000000c0d0f7207 */ /* 0x000fc60004000000 */
[----:B------:R-:W-:-:S05]  /*0760*/  IMAD.IADD R17, R3, 0x1, R0 ;  /* 0x0000000103117824 */ /* 0x000fca00078e0200 */
[----:B------:R-:W-:-:S13]  /*0770*/  ISETP.GT.AND P0, PT, R17, R15, PT ;  /* 0x0000000f1100720c */ /* 0x000fda0003f04270 */
[----:B-12---:R-:W-:Y:S05]  /*0780*/  @P0 BRA `(.L_x_16) ;  /* 0x0000000000b00947 */ /* 0x006fea0003800000 */
[----:B------:R-:W0:Y:S01]  /*0790*/  LDCU UR5, c[0x0][0x3a8] ;  /* 0x00007500ff0577ac */ /* 0x000e220008000800 */
[----:B------:R-:W1:Y:S08]  /*07a0*/  LDC.64 R4, c[0x0][0x388] ;  /* 0x0000e200ff047b82 */ /* 0x000e700000000a00 */
[----:B------:R-:W2:Y:S01]  /*07b0*/  LDC.64 R2, c[0x0][0x390] ;  /* 0x0000e400ff027b82 */ /* 0x000ea20000000a00 */
[----:B0-----:R-:W-:-:S05]  /*07c0*/  IMAD R16, R14, UR5, RZ ;  /* 0x000000050e107c24 */ /* 0x001fca000f8e02ff */
[----:B------:R-:W-:-:S07]  /*07d0*/  SHF.R.S32.HI R18, RZ, 0x1f, R16 ;  /* 0x0000001fff127819 */ /* 0x000fce0000011410 */
.L_x_19:
[----:B-1----:R-:W-:-:S06]  /*07e0*/  IMAD.WIDE.U32 R22, R17, 0x4, R4 ;  /* 0x0000000411167825 */ /* 0x002fcc00078e0004 */
[----:B------:R-:W4:Y:S01]  /*07f0*/  LDG.E.CONSTANT R23, desc[UR6][R22.64] ;  /* 0x0000000616177981 */ /* 0x000f22000c1e9900 */
[----:B------:R-:W-:Y:S01]  /*0800*/  IMAD R24, R17, 0x4, R8 ;  /* 0x0000000411187824 */ /* 0x000fe200078e0208 */
[----:B----4-:R-:W-:-:S04]  /*0810*/  IADD3 R7, P0, PT, R16, R23, RZ ;  /* 0x0000001710077210 */ /* 0x010fc80007f1e0ff */
[----:B------:R-:W-:Y:S02]  /*0820*/  LEA.HI.X.SX32 R20, R23, R18, 0x1, P0 ;  /* 0x0000001217147211 */ /* 0x000fe400000f0eff */
[----:B------:R-:W-:-:S04]  /*0830*/  LEA R6, P0, R7, UR8, 0x2 ;  /* 0x0000000807067c11 */ /* 0x000fc8000f8010ff */
[----:B------:R-:W-:Y:S02]  /*0840*/  LEA.HI.X R7, R7, UR9, R20, 0x2, P0 ;  /* 0x0000000907077c11 */ /* 0x000fe400080f1414 */
[----:B------:R-:W0:Y:S04]  /*0850*/  LDS R20, [R24] ;  /* 0x0000000018147984 */ /* 0x000e280000000800 */
[----:B------:R1:W5:Y:S01]  /*0860*/  LDG.E.CONSTANT R19, desc[UR6][R6.64] ;  /* 0x0000000606137981 */ /* 0x000362000c1e9900 */
[----:B------:R-:W-:Y:S01]  /*0870*/  ISETP.NE.AND P0, PT, R17, RZ, PT ;  /* 0x000000ff1100720c */ /* 0x000fe20003f05270 */
[----:B------:R-:W-:Y:S01]  /*0880*/  BSSY.RECONVERGENT B1, `(.L_x_17) ;  /* 0x0000014000017945 */ /* 0x000fe20003800200 */
[----:B------:R-:W-:Y:S01]  /*0890*/  MOV R11, UR10 ;  /* 0x0000000a000b7c02 */ /* 0x000fe20008000f00 */
[----:B------:R-:W-:-:S04]  /*08a0*/  IMAD.MOV.U32 R21, RZ, RZ, RZ ;  /* 0x000000ffff157224 */ /* 0x000fc800078e00ff */
[----:B------:R-:W-:Y:S01]  /*08b0*/  IMAD R25, R14, R11, R17 ;  /* 0x0000000b0e197224 */ /* 0x000fe200078e0211 */
[----:B0-----:R-:W-:-:S05]  /*08c0*/  FMNMX R20, R20, -1.00000001504746621988e+30, !PT ;  /* 0xf149f2ca14147809 */ /* 0x001fca0007800000 */
[----:B-1----:R-:W-:Y:S05]  /*08d0*/  @!P0 BRA `(.L_x_18) ;  /* 0x0000000000388947 */ /* 0x002fea0003800000 */
[----:B------:R-:W0:Y:S01]  /*08e0*/  LDS R7, [R24+-0x4] ;  /* 0xfffffc0018077984 */ /* 0x000e220000000800 */
[----:B------:R-:W-:Y:S02]  /*08f0*/  ISETP.NE.AND P1, PT, R17, 0x1, PT ;  /* 0x000000011100780c */ /* 0x000fe40003f25270 */
[----:B0-----:R-:W-:-:S04]  /*0900*/  FSETP.GT.AND P0, PT, R7, R20, PT ;  /* 0x000000140700720b */ /* 0x001fc80003f04000 */
[----:B------:R-:W-:Y:S02]  /*0910*/  FSEL R20, R7, R20, P0 ;  /* 0x0000001407147208 */ /* 0x000fe40000000000 */
[----:B------:R-:W-:-:S05]  /*0920*/  SEL R21, RZ, 0x1, !P0 ;  /* 0x00000001ff157807 */ /* 0x000fca0004000000 */
[----:B------:R-:W-:Y:S05]  /*0930*/  @!P1 BRA `(.L_x_18) ;  /* 0x0000000000209947 */ /* 0x000fea0003800000 */
[----:B------:R-:W-:-:S04]  /*0940*/  VIADD R7, R17, 0xfffffffe ;  /* 0xfffffffe11077836 */ /* 0x000fc80000000000 */
[----:B------:R-:W-:-:S06]  /*0950*/  IMAD.WIDE.U32 R6, R7, 0x4, R4 ;  /* 0x0000000407067825 */ /* 0x000fcc00078e0004 */
[----:B------:R-:W4:Y:S02]  /*0960*/  LDG.E.CONSTANT R6, desc[UR6][R6.64] ;  /* 0x0000000606067981 */ /* 0x000f24000c1e9900 */
[----:B----4-:R-:W-:-:S13]  /*0970*/  ISETP.NE.AND P1, PT, R23, R6, PT ;  /* 0x000000061700720c */ /* 0x010fda0003f25270 */
[----:B------:R-:W0:Y:S02]  /*0980*/  @P1 LDS R23, [R24+-0x8] ;  /* 0xfffff80018171984 */ /* 0x000e240000000800 */
[----:B0-----:R-:W-:-:S04]  /*0990*/  @P1 FSETP.GT.AND P0, PT, R23, R20, PT ;  /* 0x000000141700120b */ /* 0x001fc80003f04000 */
[----:B------:R-:W-:Y:S02]  /*09a0*/  @P1 FSEL R20, R23, R20, P0 ;  /* 0x0000001417141208 */ /* 0x000fe40000000000 */
[----:B------:R-:W-:-:S07]  /*09b0*/  @P1 SEL R21, R21, 0x2, !P0 ;  /* 0x0000000215151807 */ /* 0x000fce0004000000 */
.L_x_18:
[----:B------:R-:W-:Y:S05]  /*09c0*/  BSYNC.RECONVERGENT B1 ;  /* 0x0000000000017941 */ /* 0x000fea0003800200 */
.L_x_17:
[----:B------:R-:W-:Y:S02]  /*09d0*/  IMAD R22, R17, 0x4, R10 ;  /* 0x0000000411167824 */ /* 0x000fe400078e020a */
[----:B-----5:R-:W-:Y:S01]  /*09e0*/  FADD R19, R19, R20 ;  /* 0x0000001413137221 */ /* 0x020fe20000000000 */
[----:B--2---:R-:W-:-:S04]  /*09f0*/  IMAD.WIDE R6, R25, 0x4, R2 ;  /* 0x0000000419067825 */ /* 0x004fc800078e0202 */
[----:B------:R0:W-:Y:S01]  /*0a00*/  STS [R22], R19 ;  /* 0x0000001316007388 */ /* 0x0001e20000000800 */
[----:B---3--:R-:W-:-:S03]  /*0a10*/  IMAD.IADD R17, R9, 0x1, R17 ;  /* 0x0000000109117824 */ /* 0x008fc600078e0211 */
[----:B------:R0:W-:Y:S02]  /*0a20*/  STG.E desc[UR6][R6.64], R21 ;  /* 0x0000001506007986 */ /* 0x0001e4000c101906 */
[----:B------:R-:W-:-:S13]  /*0a30*/  ISETP.GT.AND P0, PT, R17, R15, PT ;  /* 0x0000000f1100720c */ /* 0x000fda0003f04270 */
[----:B0-----:R-:W-:Y:S05]  /*0a40*/  @!P0 BRA `(.L_x_19) ;  /* 0xfffffffc00648947 */ /* 0x001fea000383ffff */
.L_x_16:
[----:B------:R-:W-:Y:S05]  /*0a50*/  BSYNC.RECONVERGENT B0 ;  /* 0x0000000000007941 */ /* 0x000fea0003800200 */
.L_x_15:
[----:B------:R-:W0:Y:S01]  /*0a60*/  LDCU UR5, c[0x0][0x3a0] ;  /* 0x00007400ff0577ac */ /* 0x000e220008000800 */
[----:B------:R-:W-:Y:S01]  /*0a70*/  IADD3 R14, PT, PT, R13, -R14, RZ ;  /* 0x8000000e0d0e7210 */ /* 0x000fe20007ffe0ff */
[----:B------:R-:W-:Y:S01]  /*0a80*/  IMAD.MOV.U32 R2, RZ, RZ, R10 ;  /* 0x000000ffff027224 */ /* 0x000fe200078e000a */
[----:B------:R-:W-:Y:S08]  /*0a90*/  BAR.SYNC.DEFER_BLOCKING 0x0 ;  /* 0x0000000000007b1d */ /* 0x000ff00000010000 */
[----:B------:R-:W-:Y:S01]  /*0aa0*/  BAR.SYNC.DEFER_BLOCKING 0x0 ;  /* 0x0000000000007b1d */ /* 0x000fe20000010000 */
[----:B0-----:R-:W-:-:S13]  /*0ab0*/  ISETP.NE.AND P0, PT, R14, UR5, PT ;  /* 0x000000050e007c0c */ /* 0x001fda000bf05270 */
[----:B------:R-:W-:Y:S05]  /*0ac0*/  @P0 BRA `(.L_x_20) ;  /* 0xfffffff800e80947 */ /* 0x000fea000383ffff */
.L_x_14:
[----:B------:R-:W-:-:S13]  /*0ad0*/  ISETP.NE.AND P0, PT, R0, RZ, PT ;  /* 0x000000ff0000720c */ /* 0x000fda0003f05270 */
[----:B------:R-:W-:Y:S05]  /*0ae0*/  @P0 EXIT ;  /* 0x000000000000094d */ /* 0x000fea0003800000 */
[C---:B------:R-:W-:Y:S01]  /*0af0*/  ISETP.GE.AND P0, PT, R11.reuse, 0x2, PT ;  /* 0x000000020b00780c */ /* 0x040fe20003f06270 */
[----:B0-----:R-:W-:Y:S01]  /*0b00*/  IMAD.MOV.U32 R7, RZ, RZ, -0xeb60d36 ;  /* 0xf149f2caff077424 */ /* 0x001fe200078e00ff */
[----:B------:R-:W0:Y:S01]  /*0b10*/  LDC.64 R2, c[0x0][0x398] ;  /* 0x0000e600ff027b82 */ /* 0x000e220000000a00 */
[----:B------:R-:W-:-:S05]  /*0b20*/  IMAD R10, R11, 0x4, R10 ;  /* 0x000000040b0a7824 */ /* 0x000fca00078e020a */
[----:B------:R-:W0:Y:S05]  /*0b30*/  LDS R5, [R10+-0x4] ;  /* 0xfffffc000a057984 */ /* 0x000e2a0000000800 */
[----:B------:R-:W1:Y:S04]  /*0b40*/  @P0 LDS R7, [R10+-0x8] ;  /* 0xfffff8000a070984 */ /* 0x000e680000000800 */
[----:B0-----:R-:W-:Y:S04]  /*0b50*/  STG.E desc[UR6][R2.64], R5 ;  /* 0x0000000502007986 */ /* 0x001fe8000c101906 */
[----:B-1----:R-:W-:Y:S01]  /*0b60*/  STG.E desc[UR6][R2.64+0x4], R7 ;  /* 0x0000040702007986 */ /* 0x002fe2000c101906 */
[----:B------:R-:W-:Y:S05]  /*0b70*/  EXIT ;  /* 0x000000000000794d */ /* 0x000fea0003800000 */
.L_x_21:
        /* <DEDUP_REMOVED lines=16> */
.L_x_37:


//--------------------- .text.log_softmax_rows    --------------------------
	.section	.text.log_softmax_rows,"ax",@progbits
	.align	128
        .global         log_softmax_rows
        .type           log_softmax_rows,@function
        .size           log_softmax_rows,(.L_x_38 - log_softmax_rows)
        .other          log_softmax_rows,@"STO_CUDA_ENTRY STV_DEFAULT"
log_softmax_rows:
.text.log_softmax_rows:
[----:B------:R-:W-:Y:S08]  /*0000*/  LDC R1, c[0x0][0x37c] ;  /* 0x0000df00ff017b82 */ /* 0x000ff00000000800 */
[----:B------:R-:W0:Y:S08]  /*0010*/  S2UR UR4, SR_CTAID.X ;  /* 0x00000000000479c3 */ /* 0x000e300000002500 */
[----:B------:R-:W0:Y:S02]  /*0020*/  LDC R0, c[0x0][0x390] ;  /* 0x0000e400ff007b82 */ /* 0x000e240000000800 */
[----:B0-----:R-:W-:-:S13]  /*0030*/  ISETP.LE.AND P0, PT, R0, UR4, PT ;  /* 0x0000000400007c0c */ /* 0x001fda000bf03270 */
[----:B------:R-:W-:Y:S05]  /*0040*/  @P0 EXIT ;  /* 0x000000000000094d */ /* 0x000fea0003800000 */
[----:B------:R-:W0:Y:S01]  /*0050*/  S2R R5, SR_TID.X ;  /* 0x0000000000057919 */ /* 0x000e220000002100 */
[----:B------:R-:W1:Y:S01]  /*0060*/  LDC R10, c[0x0][0x394] ;  /* 0x0000e500ff0a7b82 */ /* 0x000e620000000800 */
[----:B------:R-:W2:Y:S01]  /*0070*/  LDCU.64 UR8, c[0x0][0x358] ;  /* 0x00006b00ff0877ac */ /* 0x000ea20008000a00 */
[----:B------:R-:W-:Y:S01]  /*0080*/  BSSY.RECONVERGENT B0, `(.L_x_22) ;  /* 0x0000011000007945 */ /* 0x000fe20003800200 */
[----:B------:R-:W-:-:S05]  /*0090*/  IMAD.MOV.U32 R4, RZ, RZ, -0xeb60d36 ;  /* 0xf149f2caff047424 */ /* 0x000fca00078e00ff */
[----:B------:R-:W3:Y:S01]  /*00a0*/  LDC.64 R2, c[0x0][0x380] ;  /* 0x0000e000ff027b82 */ /* 0x000ee20000000a00 */
[----:B-1----:R-:W-:Y:S01]  /*00b0*/  IMAD R0, R10, UR4, RZ ;  /* 0x000000040a007c24 */ /* 0x002fe2000f8e02ff */
[----:B0-----:R-:W-:-:S03]  /*00c0*/  ISETP.GE.AND P0, PT, R5, R10, PT ;  /* 0x0000000a0500720c */ /* 0x001fc60003f06270 */
[----:B---3--:R-:W-:-:S10]  /*00d0*/  IMAD.WIDE R2, R0, 0x4, R2 ;  /* 0x0000000400027825 */ /* 0x008fd400078e0202 */
[----:B--2---:R-:W-:Y:S05]  /*00e0*/  @P0 BRA `(.L_x_23) ;  /* 0x0000000000280947 */ /* 0x004fea0003800000 */
[----:B------:R-:W0:Y:S01]  /*00f0*/  LDC R8, c[0x0][0x360] ;  /* 0x0000d800ff087b82 */ /* 0x000e220000000800 */
[----:B------:R-:W-:Y:S01]  /*0100*/  IMAD.MOV.U32 R4, RZ, RZ, -0xeb60d36 ;  /* 0xf149f2caff047424 */ /* 0x000fe200078e00ff */
[----:B------:R-:W-:-:S07]  /*0110*/  MOV R9, R5 ;  /* 0x0000000500097202 */ /* 0x000fce0000000f00 */
.L_x_24:
[----:B------:R-:W-:-:S06]  /*0120*/  IMAD.WIDE R6, R9, 0x4, R2 ;  /* 0x0000000409067825 */ /* 0x000fcc00078e0202 */
[----:B------:R-:W2:Y:S01]  /*0130*/  LDG.E.CONSTANT R7, desc[UR8][R6.64] ;  /* 0x0000000806077981 */ /* 0x000ea2000c1e9900 */
[----:B0-----:R-:W-:-:S05]  /*0140*/  IMAD.IADD R9, R8, 0x1, R9 ;  /* 0x0000000108097824 */ /* 0x001fca00078e0209 */
[----:B------:R-:W-:Y:S02]  /*0150*/  ISETP.GE.AND P1, PT, R9, R10, PT ;  /* 0x0000000a0900720c */ /* 0x000fe40003f26270 */
[----:B--2---:R-:W-:-:S04]  /*0160*/  FSETP.GT.AND P0, PT, R7, R4, PT ;  /* 0x000000040700720b */ /* 0x004fc80003f04000 */
[----:B------:R-:W-:-:S07]  /*0170*/  FSEL R4, R7, R4, P0 ;  /* 0x0000000407047208 */ /* 0x000fce0000000000 */
[----:B------:R-:W-:Y:S05]  /*0180*/  @!P1 BRA `(.L_x_24) ;  /* 0xfffffffc00e49947 */ /* 0x000fea000383ffff */
.L_x_23:
[----:B------:R-:W-:Y:S05]  /*0190*/  BSYNC.RECONVERGENT B0 ;  /* 0x0000000000007941 */ /* 0x000fea0003800200 */
.L_x_22:
[----:B------:R-:W0:Y:S01]  /*01a0*/  S2UR UR5, SR_CgaCtaId ;  /* 0x00000000000579c3 */ /* 0x000e220000008800 */
[----:B------:R-:W-:Y:S01]  /*01b0*/  UMOV UR4, 0x400 ;  /* 0x0000040000047882 */ /* 0x000fe20000000000 */
[----:B------:R-:W1:Y:S02]  /*01c0*/  LDCU UR6, c[0x0][0x360] ;  /* 0x00006c00ff0677ac */ /* 0x000e640008000800 */
[----:B-1----:R-:W-:Y:S02]  /*01d0*/  UISETP.GE.U32.AND UP0, UPT, UR6, 0x2, UPT ;  /* 0x000000020600788c */ /* 0x002fe4000bf06070 */
[----:B0-----:R-:W-:-:S06]  /*01e0*/  ULEA UR4, UR5, UR4, 0x18 ;  /* 0x0000000405047291 */ /* 0x001fcc000f8ec0ff */
[----:B------:R-:W-:-:S05]  /*01f0*/  LEA R9, R5, UR4, 0x2 ;  /* 0x0000000405097c11 */ /* 0x000fca000f8e10ff */
[----:B------:R0:W-:Y:S01]  /*0200*/  STS [R9], R4 ;  /* 0x0000000409007388 */ /* 0x0001e20000000800 */
[----:B------:R-:W-:Y:S06]  /*0210*/  BAR.SYNC.DEFER_BLOCKING 0x0 ;  /* 0x0000000000007b1d */ /* 0x000fec0000010000 */
[----:B------:R-:W-:Y:S05]  /*0220*/  BRA.U !UP0, `(.L_x_25) ;  /* 0x00000001083c7547 */ /* 0x000fea000b800000 */
[----:B0-----:R-:W-:-:S07]  /*0230*/  MOV R4, UR6 ;  /* 0x0000000600047c02 */ /* 0x001fce0008000f00 */
.L_x_28:
[--C-:B------:R-:W-:Y:S01]  /*0240*/  IMAD.MOV.U32 R8, RZ, RZ, R4.reuse ;  /* 0x000000ffff087224 */ /* 0x100fe200078e0004 */
[----:B------:R-:W-:Y:S01]  /*0250*/  SHF.R.U32.HI R4, RZ, 0x1, R4 ;  /* 0x00000001ff047819 */ /* 0x000fe20000011604 */
[----:B------:R-:W-:Y:S03]  /*0260*/  BSSY.RECONVERGENT B0, `(.L_x_26) ;  /* 0x0000008000007945 */ /* 0x000fe60003800200 */
[----:B------:R-:W-:-:S13]  /*0270*/  ISETP.GE.U32.AND P0, PT, R5, R4, PT ;  /* 0x000000040500720c */ /* 0x000fda0003f06070 */
[----:B0-----:R-:W-:Y:S05]  /*0280*/  @P0 BRA `(.L_x_27) ;  /* 0x0000000000140947 */ /* 0x001fea0003800000 */
[----:B------:R-:W-:Y:S01]  /*0290*/  LEA R6, R4, R9, 0x2 ;  /* 0x0000000904067211 */ /* 0x000fe200078e10ff */
[----:B------:R-:W-:Y:S05]  /*02a0*/  LDS R7, [R9] ;  /* 0x0000000009077984 */ /* 0x000fea0000000800 */
[----:B------:R-:W0:Y:S02]  /*02b0*/  LDS R6, [R6] ;  /* 0x0000000006067984 */ /* 0x000e240000000800 */
[----:B0-----:R-:W-:-:S13]  /*02c0*/  FSETP.GT.AND P0, PT, R6, R7, PT ;  /* 0x000000070600720b */ /* 0x001fda0003f04000 */
[----:B------:R0:W-:Y:S02]  /*02d0*/  @P0 STS [R9], R6 ;  /* 0x0000000609000388 */ /* 0x0001e40000000800 */
.L_x_27:
[----:B------:R-:W-:Y:S05]  /*02e0*/  BSYNC.RECONVERGENT B0 ;  /* 0x0000000000007941 */ /* 0x000fea0003800200 */
.L_x_26:
[----:B------:R-:W-:Y:S01]  /*02f0*/  BAR.SYNC.DEFER_BLOCKING 0x0 ;  /* 0x0000000000007b1d */ /* 0x000fe20000010000 */
[----:B------:R-:W-:-:S13]  /*0300*/  ISETP.GT.U32.AND P0, PT, R8, 0x3, PT ;  /* 0x000000030800780c */ /* 0x000fda0003f04070 */
[----:B------:R-:W-:Y:S05]  /*0310*/  @P0 BRA `(.L_x_28) ;  /* 0xfffffffc00c80947 */ /* 0x000fea000383ffff */
.L_x_25:
[----:B------:R-:W1:Y:S01]  /*0320*/  S2UR UR5, SR_CgaCtaId ;  /* 0x00000000000579c3 */ /* 0x000e620000008800 */
[----:B------:R-:W2:Y:S01]  /*0330*/  LDCU UR7, c[0x0][0x394] ;  /* 0x00007280ff0777ac */ /* 0x000ea20008000800 */
[----:B------:R-:W-:Y:S01]  /*0340*/  BSSY.RECONVERGENT B0, `(.L_x_29) ;  /* 0x000001a000007945 */ /* 0x000fe20003800200 */
[----:B------:R-:W-:Y:S01]  /*0350*/  IMAD.MOV.U32 R8, RZ, RZ, RZ ;  /* 0x000000ffff087224 */ /* 0x000fe200078e00ff */
[----:B------:R-:W-:Y:S01]  /*0360*/  UMOV UR4, 0x400 ;  /* 0x0000040000047882 */ /* 0x000fe20000000000 */
[----:B------:R-:W3:Y:S01]  /*0370*/  LDCU UR11, c[0x0][0x394] ;  /* 0x00007280ff0b77ac */ /* 0x000ee20008000800 */
[----:B--2---:R-:W-:Y:S01]  /*0380*/  ISETP.GE.AND P0, PT, R5, UR7, PT ;  /* 0x0000000705007c0c */ /* 0x004fe2000bf06270 */
[----:B-1----:R-:W-:-:S09]  /*0390*/  ULEA UR10, UR5, UR4, 0x18 ;  /* 0x00000004050a7291 */ /* 0x002fd2000f8ec0ff */
[----:B0-----:R-:W0:Y:S03]  /*03a0*/  LDS R4, [UR10] ;  /* 0x0000000aff047984 */ /* 0x001e260008000800 */
[----:B---3--:R-:W-:Y:S05]  /*03b0*/  @P0 BRA `(.L_x_30) ;  /* 0x0000000000480947 */ /* 0x008fea0003800000 */
[----:B------:R-:W-:Y:S02]  /*03c0*/  HFMA2 R8, -RZ, RZ, 0, 0 ;  /* 0x00000000ff087431 */ /* 0x000fe400000001ff */
[----:B------:R-:W-:-:S07]  /*03d0*/  IMAD.MOV.U32 R9, RZ, RZ, R5 ;  /* 0x000000ffff097224 */ /* 0x000fce00078e0005 */
.L_x_31:
[----:B------:R-:W-:-:S06]  /*03e0*/  IMAD.WIDE R6, R9, 0x4, R2 ;  /* 0x0000000409067825 */ /* 0x000fcc00078e0202 */
[----:B------:R-:W0:Y:S01]  /*03f0*/  LDG.E.CONSTANT R7, desc[UR8][R6.64] ;  /* 0x0000000806077981 */ /* 0x000e22000c1e9900 */
[----:B------:R-:W-:Y:S01]  /*0400*/  MOV R11, 0x3bbb989d ;  /* 0x3bbb989d000b7802 */ /* 0x000fe20000000f00 */
[----:B------:R-:W-:Y:S01]  /*0410*/  IMAD.MOV.U32 R12, RZ, RZ, 0x437c0000 ;  /* 0x437c0000ff0c7424 */ /* 0x000fe200078e00ff */
[----:B------:R-:W-:-:S04]  /*0420*/  IADD3 R9, PT, PT, R9, UR6, RZ ;  /* 0x0000000609097c10 */ /* 0x000fc8000fffe0ff */
[----:B------:R-:W-:Y:S01]  /*0430*/  ISETP.GE.AND P0, PT, R9, UR7, PT ;  /* 0x0000000709007c0c */ /* 0x000fe2000bf06270 */
[----:B0-----:R-:W-:-:S04]  /*0440*/  FADD R10, -R4, R7 ;  /* 0x00000007040a7221 */ /* 0x001fc80000000100 */
[----:B------:R-:W-:-:S04]  /*0450*/  FFMA.SAT R11, R10, R11, 0.5 ;  /* 0x3f0000000a0b7423 */ /* 0x000fc8000000200b */
[----:B------:R-:W-:-:S04]  /*0460*/  FFMA.RM R11, R11, R12, 12582913 ;  /* 0x4b4000010b0b7423 */ /* 0x000fc8000000400c */
[C---:B------:R-:W-:Y:S01]  /*0470*/  FADD R13, R11.reuse, -12583039 ;  /* 0xcb40007f0b0d7421 */ /* 0x040fe20000000000 */
[----:B------:R-:W-:-:S03]  /*0480*/  IMAD.SHL.U32 R11, R11, 0x800000, RZ ;  /* 0x008000000b0b7824 */ /* 0x000fc600078e00ff */
[----:B------:R-:W-:-:S04]  /*0490*/  FFMA R13, R10, 1.4426950216293334961, -R13 ;  /* 0x3fb8aa3b0a0d7823 */ /* 0x000fc8000000080d */
[----:B------:R-:W-:-:S06]  /*04a0*/  FFMA R13, R10, 1.925963033500011079e-08, R13 ;  /* 0x32a570600a0d7823 */ /* 0x000fcc000000000d */
[----:B------:R-:W0:Y:S02]  /*04b0*/  MUFU.EX2 R13, R13 ;  /* 0x0000000d000d7308 */ /* 0x000e240000000800 */
[----:B0-----:R-:W-:Y:S01]  /*04c0*/  FFMA R8, R11, R13, R8 ;  /* 0x0000000d0b087223 */ /* 0x001fe20000000008 */
[----:B------:R-:W-:Y:S06]  /*04d0*/  @!P0 BRA `(.L_x_31) ;  /* 0xfffffffc00c08947 */ /* 0x000fec000383ffff */
.L_x_30:
[----:B------:R-:W-:Y:S05]  /*04e0*/  BSYNC.RECONVERGENT B0 ;  /* 0x0000000000007941 */ /* 0x000fea0003800200 */
.L_x_29:
[----:B------:R-:W-:Y:S01]  /*04f0*/  UIADD3 UR4, UPT, UPT, UR4, 0x400, URZ ;  /* 0x0000040004047890 */ /* 0x000fe2000fffe0ff */
[----:B------:R-:W-:Y:S01]  /*0500*/  ISETP.GE.AND P0, PT, R5, UR11, PT ;  /* 0x0000000b05007c0c */ /* 0x000fe2000bf06270 */
[----:B------:R-:W-:Y:S02]  /*0510*/  UISETP.GE.U32.AND UP0, UPT, UR6, 0x2, UPT ;  /* 0x000000020600788c */ /* 0x000fe4000bf06070 */
[----:B------:R-:W-:-:S06]  /*0520*/  ULEA UR4, UR5, UR4, 0x18 ;  /* 0x0000000405047291 */ /* 0x000fcc000f8ec0ff */
[----:B------:R-:W-:-:S05]  /*0530*/  LEA R9, R5, UR4, 0x2 ;  /* 0x0000000405097c11 */ /* 0x000fca000f8e10ff */
[----:B------:R1:W-:Y:S01]  /*0540*/  STS [R9], R8 ;  /* 0x0000000809007388 */ /* 0x0003e20000000800 */
[----:B------:R-:W-:Y:S06]  /*0550*/  BAR.SYNC.DEFER_BLOCKING 0x0 ;  /* 0x0000000000007b1d */ /* 0x000fec0000010000 */
[----:B------:R-:W-:Y:S05]  /*0560*/  BRA.U !UP0, `(.L_x_32) ;  /* 0x0000000108307547 */ /* 0x000fea000b800000 */
[----:B------:R-:W-:-:S07]  /*0570*/  MOV R6, UR6 ;  /* 0x0000000600067c02 */ /* 0x000fce0008000f00 */
.L_x_33:
[----:B------:R-:W-:-:S04]  /*0580*/  SHF.R.U32.HI R10, RZ, 0x1, R6 ;  /* 0x00000001ff0a7819 */ /* 0x000fc80000011606 */
[----:B------:R-:W-:-:S13]  /*0590*/  ISETP.GE.U32.AND P1, PT, R5, R10, PT ;  /* 0x0000000a0500720c */ /* 0x000fda0003f26070 */
[----:B------:R-:W-:Y:S01]  /*05a0*/  @!P1 IMAD R7, R10, 0x4, R9 ;  /* 0x000000040a079824 */ /* 0x000fe200078e0209 */
[----:B-1----:R-:W-:Y:S05]  /*05b0*/  @!P1 LDS R8, [R9] ;  /* 0x0000000009089984 */ /* 0x002fea0000000800 */
[----:B------:R-:W1:Y:S02]  /*05c0*/  @!P1 LDS R7, [R7] ;  /* 0x0000000007079984 */ /* 0x000e640000000800 */
[----:B-1----:R-:W-:-:S05]  /*05d0*/  @!P1 FADD R8, R7, R8 ;  /* 0x0000000807089221 */ /* 0x002fca0000000000 */
[----:B------:R2:W-:Y:S01]  /*05e0*/  @!P1 STS [R9], R8 ;  /* 0x0000000809009388 */ /* 0x0005e20000000800 */
[----:B------:R-:W-:Y:S01]  /*05f0*/  BAR.SYNC.DEFER_BLOCKING 0x0 ;  /* 0x0000000000007b1d */ /* 0x000fe20000010000 */
[----:B------:R-:W-:Y:S02]  /*0600*/  ISETP.GT.U32.AND P1, PT, R6, 0x3, PT ;  /* 0x000000030600780c */ /* 0x000fe40003f24070 */
[----:B------:R-:W-:-:S11]  /*0610*/  MOV R6, R10 ;  /* 0x0000000a00067202 */ /* 0x000fd60000000f00 */
[----:B--2---:R-:W-:Y:S05]  /*0620*/  @P1 BRA `(.L_x_33) ;  /* 0xfffffffc00d41947 */ /* 0x004fea000383ffff */
.L_x_32:
[----:B------:R-:W-:Y:S05]  /*0630*/  @P0 EXIT ;  /* 0x000000000000094d */ /* 0x000fea0003800000 */
[----:B------:R-:W2:Y:S01]  /*0640*/  S2UR UR5, SR_CgaCtaId ;  /* 0x00000000000579c3 */ /* 0x000ea20000008800 */
[----:B------:R-:W-:Y:S01]  /*0650*/  UMOV UR4, 0x400 ;  /* 0x0000040000047882 */ /* 0x000fe20000000000 */
[----:B-1----:R-:W-:Y:S01]  /*0660*/  IMAD.MOV.U32 R9, RZ, RZ, 0x3e055027 ;  /* 0x3e055027ff097424 */ /* 0x002fe200078e00ff */
[----:B------:R-:W-:Y:S01]  /*0670*/  MOV R11, 0x7f800000 ;  /* 0x7f800000000b7802 */ /* 0x000fe20000000f00 */
[----:B--2---:R-:W-:-:S09]  /*0680*/  ULEA UR4, UR5, UR4, 0x18 ;  /* 0x0000000405047291 */ /* 0x004fd2000f8ec0ff */
[----:B------:R-:W1:Y:S02]  /*0690*/  LDS R6, [UR4+0x400] ;  /* 0x00040004ff067984 */ /* 0x000e640008000800 */
[----:B------:R-:W2:Y:S01]  /*06a0*/  LDCU.64 UR4, c[0x0][0x388] ;  /* 0x00007100ff0477ac */ /* 0x000ea20008000a00 */
[----:B-1----:R-:W-:-:S04]  /*06b0*/  FSETP.GEU.AND P1, PT, R6, 1.175494350822287508e-38, PT ;  /* 0x008000000600780b */ /* 0x002fc80003f2e000 */
[----:B------:R-:W-:-:S09]  /*06c0*/  FSEL R10, RZ, -23, P1 ;  /* 0xc1b80000ff0a7808 */ /* 0x000fd20000800000 */
[----:B------:R-:W-:-:S04]  /*06d0*/  @!P1 FMUL R6, R6, 8388608 ;  /* 0x4b00000006069820 */ /* 0x000fc80000400000 */
[C---:B------:R-:W-:Y:S01]  /*06e0*/  VIADD R7, R6.reuse, 0xc0d55555 ;  /* 0xc0d5555506077836 */ /* 0x040fe20000000000 */
[----:B------:R-:W-:-:S04]  /*06f0*/  ISETP.GT.U32.AND P0, PT, R6, 0x7f7fffff, PT ;  /* 0x7f7fffff0600780c */ /* 0x000fc80003f04070 */
[----:B------:R-:W-:-:S04]  /*0700*/  LOP3.LUT R7, R7, 0xff800000, RZ, 0xc0, !PT ;  /* 0xff80000007077812 */ /* 0x000fc800078ec0ff */
[-C--:B------:R-:W-:Y:S02]  /*0710*/  IADD3 R8, PT, PT, R6, -R7.reuse, RZ ;  /* 0x8000000706087210 */ /* 0x080fe40007ffe0ff */
[----:B------:R-:W-:-:S03]  /*0720*/  I2FP.F32.S32 R7, R7 ;  /* 0x0000000700077245 */ /* 0x000fc60000201400 */
[----:B------:R-:W-:Y:S02]  /*0730*/  FADD R8, R8, -1 ;  /* 0xbf80000008087421 */ /* 0x000fe40000000000 */
[----:B------:R-:W-:Y:S01]  /*0740*/  FFMA R10, R7, 1.1920928955078125e-07, R10 ;  /* 0x34000000070a7823 */ /* 0x000fe2000000000a */
[----:B------:R-:W-:Y:S01]  /*0750*/  FFMA R7, R6, R11, +INF ;  /* 0x7f80000006077423 */ /* 0x000fe2000000000b */
[----:B------:R-:W-:-:S04]  /*0760*/  FFMA R9, R8, -R9, 0.14084610342979431152 ;  /* 0x3e1039f608097423 */ /* 0x000fc80000000809 */
[----:B------:R-:W-:-:S04]  /*0770*/  FFMA R9, R8, R9, -0.12148627638816833496 ;  /* 0xbdf8cdcc08097423 */ /* 0x000fc80000000009 */
[----:B------:R-:W-:-:S04]  /*0780*/  FFMA R9, R8, R9, 0.13980610668659210205 ;  /* 0x3e0f295508097423 */ /* 0x000fc80000000009 */
[----:B------:R-:W-:-:S04]  /*0790*/  FFMA R9, R8, R9, -0.16684235632419586182 ;  /* 0xbe2ad8b908097423 */ /* 0x000fc80000000009 */
[----:B------:R-:W-:-:S04]  /*07a0*/  FFMA R9, R8, R9, 0.20012299716472625732 ;  /* 0x3e4ced0b08097423 */ /* 0x000fc80000000009 */
[----:B------:R-:W-:-:S04]  /*07b0*/  FFMA R9, R8, R9, -0.24999669194221496582 ;  /* 0xbe7fff2208097423 */ /* 0x000fc80000000009 */
[----:B------:R-:W-:-:S04]  /*07c0*/  FFMA R9, R8, R9, 0.33333182334899902344 ;  /* 0x3eaaaa7808097423 */ /* 0x000fc80000000009 */
[----:B------:R-:W-:-:S04]  /*07d0*/  FFMA R9, R8, R9, -0.5 ;  /* 0xbf00000008097423 */ /* 0x000fc80000000009 */
[----:B------:R-:W-:-:S04]  /*07e0*/  FMUL R9, R8, R9 ;  /* 0x0000000908097220 */ /* 0x000fc80000400000 */
[----:B------:R-:W-:-:S04]  /*07f0*/  FFMA R9, R8, R9, R8 ;  /* 0x0000000908097223 */ /* 0x000fc80000000008 */
[----:B------:R-:W-:Y:S01]  /*0800*/  @!P0 FFMA R7, R10, 0.69314718246459960938, R9 ;  /* 0x3f3172180a078823 */ /* 0x000fe20000000009 */
[----:B------:R-:W-:-:S04]  /*0810*/  FSETP.NEU.AND P0, PT, R6, RZ, PT ;  /* 0x000000ff0600720b */ /* 0x000fc80003f0d000 */
[----:B------:R-:W-:-:S05]  /*0820*/  FSEL R7, R7, -INF , P0 ;  /* 0xff80000007077808 */ /* 0x000fca0000000000 */
[----:B0-2---:R-:W-:-:S07]  /*0830*/  FADD R4, R4, R7 ;  /* 0x0000000704047221 */ /* 0x005fce0000000000 */
.L_x_34:
[----:B------:R-:W-:-:S06]  /*0840*/  IMAD.WIDE R6, R5, 0x4, R2 ;  /* 0x0000000405067825 */ /* 0x000fcc00078e0202 */
[----:B------:R-:W2:Y:S01]  /*0850*/  LDG.E.CONSTANT R7, desc[UR8][R6.64] ;  /* 0x0000000806077981 */ /* 0x000ea2000c1e9900 */
[----:B0-----:R-:W-:Y:S02]  /*0860*/  SHF.R.S32.HI R9, RZ, 0x1f, R5 ;  /* 0x0000001fff097819 */ /* 0x001fe40000011405 */
[C---:B------:R-:W-:Y:S02]  /*0870*/  IADD3 R10, P0, PT, R0.reuse, R5, RZ ;  /* 0x00000005000a7210 */ /* 0x040fe40007f1e0ff */
[----:B------:R-:W-:Y:S02]  /*0880*/  IADD3 R5, PT, PT, R5, UR6, RZ ;  /* 0x0000000605057c10 */ /* 0x000fe4000fffe0ff */
[----:B------:R-:W-:Y:S02]  /*0890*/  LEA.HI.X.SX32 R9, R0, R9, 0x1, P0 ;  /* 0x0000000900097211 */ /* 0x000fe400000f0eff */
[----:B------:R-:W-:-:S04]  /*08a0*/  LEA R8, P0, R10, UR4, 0x2 ;  /* 0x000000040a087c11 */ /* 0x000fc8000f8010ff */
[----:B------:R-:W-:Y:S02]  /*08b0*/  LEA.HI.X R9, R10, UR5, R9, 0x2, P0 ;  /* 0x000000050a097c11 */ /* 0x000fe400080f1409 */
[----:B------:R-:W-:Y:S01]  /*08c0*/  ISETP.GE.AND P0, PT, R5, UR11, PT ;  /* 0x0000000b05007c0c */ /* 0x000fe2000bf06270 */
[----:B--2---:R-:W-:-:S05]  /*08d0*/  FADD R11, -R4, R7 ;  /* 0x00000007040b7221 */ /* 0x004fca0000000100 */
[----:B------:R0:W-:Y:S07]  /*08e0*/  STG.E desc[UR8][R8.64], R11 ;  /* 0x0000000b08007986 */ /* 0x0001ee000c101908 */
[----:B------:R-:W-:Y:S05]  /*08f0*/  @!P0 BRA `(.L_x_34) ;  /* 0xfffffffc00d08947 */ /* 0x000fea000383ffff */
[----:B------:R-:W-:Y:S05]  /*0900*/  EXIT ;  /* 0x000000000000794d */ /* 0x000fea0003800000 */
.L_x_35:
        /* <DEDUP_REMOVED lines=15> */
.L_x_38:


//--------------------- .nv.shared.viterbi_backtrace --------------------------
	.section	.nv.shared.viterbi_backtrace,"aw",@nobits
	.sectionflags	@""
	.align	16
	.zero		1024


//--------------------- .nv.shared.reserved.0     --------------------------
	.section	.nv.shared.reserved.0,"aw",@nobits
	.weak		__nv_reservedSMEM_offset_0_alias
	.size		__nv_reservedSMEM_offset_0_alias, 0, 64
	.other		__nv_reservedSMEM_offset_0_alias,@"STO_CUDA_RESERVED_SHARED STV_DEFAULT"
__nv_reservedSMEM_offset_0_alias:
	.zero		0
	.zero		64


//--------------------- .nv.shared.viterbi_forward --------------------------
	.section	.nv.shared.viterbi_forward,"aw",@nobits
	.sectionflags	@""
	.align	16
	.zero		1024


//--------------------- .nv.shared.log_softmax_rows --------------------------
	.section	.nv.shared.log_softmax_rows,"aw",@nobits
	.sectionflags	@""
	.align	16
.nv.shared.log_softmax_rows:
	.zero		3072


//--------------------- .nv.constant0.viterbi_backtrace --------------------------
	.section	.nv.constant0.viterbi_backtrace,"a",@progbits
	.sectionflags	@""
	.align	4
.nv.constant0.viterbi_backtrace:
	.zero		928


//--------------------- .nv.constant0.viterbi_forward --------------------------
	.section	.nv.constant0.viterbi_forward,"a",@progbits
	.sectionflags	@""
	.align	4
.nv.constant0.viterbi_forward:
	.zero		944


//--------------------- .nv.constant0.log_softmax_rows --------------------------
	.section	.nv.constant0.log_softmax_rows,"a",@progbits
	.sectionflags	@""
	.align	4
.nv.constant0.log_softmax_rows:
	.zero		920


//--------------------- SYMBOLS --------------------------

	.type		.nv.reservedSmem.offset0,@object
	.size		.nv.reservedSmem.offset0,0x4
	.type		.nv.reservedSmem.cap,@object
	.size		.nv.reservedSmem.cap,0x4
